//
// Generated by NVIDIA NVVM Compiler
//
// Compiler Build ID: CL-36424714
// Cuda compilation tools, release 13.0, V13.0.88
// Based on NVVM 20.0.0
//

.version 9.0
.target sm_100
.address_size 64

	// .globl	_Z31matrixMulKernel_1thread1elementPfS_S_jjj

.visible .entry _Z31matrixMulKernel_1thread1elementPfS_S_jjj(
	.param .u64 .ptr .align 1 _Z31matrixMulKernel_1thread1elementPfS_S_jjj_param_0,
	.param .u64 .ptr .align 1 _Z31matrixMulKernel_1thread1elementPfS_S_jjj_param_1,
	.param .u64 .ptr .align 1 _Z31matrixMulKernel_1thread1elementPfS_S_jjj_param_2,
	.param .u32 _Z31matrixMulKernel_1thread1elementPfS_S_jjj_param_3,
	.param .u32 _Z31matrixMulKernel_1thread1elementPfS_S_jjj_param_4,
	.param .u32 _Z31matrixMulKernel_1thread1elementPfS_S_jjj_param_5
)
{
	.reg .pred 	%p<13>;
	.reg .b32 	%r<94>;
	.reg .b32 	%f<68>;
	.reg .b64 	%rd<69>;

	ld.param.u64 	%rd4, [_Z31matrixMulKernel_1thread1elementPfS_S_jjj_param_0];
	ld.param.u64 	%rd5, [_Z31matrixMulKernel_1thread1elementPfS_S_jjj_param_1];
	ld.param.u64 	%rd3, [_Z31matrixMulKernel_1thread1elementPfS_S_jjj_param_2];
	ld.param.u32 	%r46, [_Z31matrixMulKernel_1thread1elementPfS_S_jjj_param_3];
	ld.param.u32 	%r44, [_Z31matrixMulKernel_1thread1elementPfS_S_jjj_param_4];
	ld.param.u32 	%r45, [_Z31matrixMulKernel_1thread1elementPfS_S_jjj_param_5];
	cvta.to.global.u64 	%rd1, %rd5;
	cvta.to.global.u64 	%rd2, %rd4;
	mov.u32 	%r48, %ctaid.y;
	mov.u32 	%r49, %ntid.y;
	mov.u32 	%r50, %tid.y;
	mad.lo.s32 	%r51, %r48, %r49, %r50;
	mov.u32 	%r52, %ctaid.x;
	mov.u32 	%r53, %ntid.x;
	mul.lo.s32 	%r2, %r52, %r53;
	mov.u32 	%r3, %tid.x;
	add.s32 	%r4, %r2, %r3;
	setp.ge.u32 	%p1, %r4, %r45;
	setp.ge.u32 	%p2, %r51, %r46;
	or.pred  	%p3, %p1, %p2;
	@%p3 bra 	$L__BB0_14;
	setp.eq.s32 	%p4, %r44, 0;
	mov.f32 	%f67, 0f00000000;
	@%p4 bra 	$L__BB0_13;
	mul.lo.s32 	%r5, %r44, %r51;
	and.b32  	%r6, %r44, 7;
	setp.lt.u32 	%p5, %r44, 8;
	mov.f32 	%f67, 0f00000000;
	mov.b32 	%r92, 0;
	@%p5 bra 	$L__BB0_5;
	and.b32  	%r92, %r44, -8;
	neg.s32 	%r90, %r92;
	add.s32 	%r55, %r3, %r45;
	add.s32 	%r89, %r55, %r2;
	shl.b32 	%r10, %r45, 3;
	shl.b32 	%r56, %r45, 1;
	add.s32 	%r88, %r4, %r56;
	mad.lo.s32 	%r87, %r45, 3, %r4;
	shl.b32 	%r57, %r45, 2;
	add.s32 	%r86, %r4, %r57;
	mad.lo.s32 	%r85, %r45, 5, %r4;
	mad.lo.s32 	%r84, %r45, 6, %r4;
	mad.lo.s32 	%r83, %r45, 7, %r4;
	add.s32 	%r81, %r5, 3;
	mov.f32 	%f67, 0f00000000;
	mov.u32 	%r82, %r4;
$L__BB0_4:
	.pragma "nounroll";
	add.s32 	%r58, %r81, -3;
	mul.wide.u32 	%rd6, %r58, 4;
	add.s64 	%rd7, %rd2, %rd6;
	ld.global.f32 	%f17, [%rd7];
	mul.wide.u32 	%rd8, %r82, 4;
	add.s64 	%rd9, %rd1, %rd8;
	ld.global.f32 	%f18, [%rd9];
	fma.rn.f32 	%f19, %f17, %f18, %f67;
	add.s32 	%r59, %r81, -2;
	mul.wide.u32 	%rd10, %r59, 4;
	add.s64 	%rd11, %rd2, %rd10;
	ld.global.f32 	%f20, [%rd11];
	mul.wide.u32 	%rd12, %r89, 4;
	add.s64 	%rd13, %rd1, %rd12;
	ld.global.f32 	%f21, [%rd13];
	fma.rn.f32 	%f22, %f20, %f21, %f19;
	add.s32 	%r60, %r81, -1;
	mul.wide.u32 	%rd14, %r60, 4;
	add.s64 	%rd15, %rd2, %rd14;
	ld.global.f32 	%f23, [%rd15];
	mul.wide.u32 	%rd16, %r88, 4;
	add.s64 	%rd17, %rd1, %rd16;
	ld.global.f32 	%f24, [%rd17];
	fma.rn.f32 	%f25, %f23, %f24, %f22;
	add.s32 	%r61, %r81, 4;
	mul.wide.u32 	%rd18, %r81, 4;
	add.s64 	%rd19, %rd2, %rd18;
	ld.global.f32 	%f26, [%rd19];
	mul.wide.u32 	%rd20, %r87, 4;
	add.s64 	%rd21, %rd1, %rd20;
	ld.global.f32 	%f27, [%rd21];
	fma.rn.f32 	%f28, %f26, %f27, %f25;
	add.s32 	%r62, %r81, 1;
	mul.wide.u32 	%rd22, %r62, 4;
	add.s64 	%rd23, %rd2, %rd22;
	ld.global.f32 	%f29, [%rd23];
	mul.wide.u32 	%rd24, %r86, 4;
	add.s64 	%rd25, %rd1, %rd24;
	ld.global.f32 	%f30, [%rd25];
	fma.rn.f32 	%f31, %f29, %f30, %f28;
	add.s32 	%r63, %r81, 2;
	mul.wide.u32 	%rd26, %r63, 4;
	add.s64 	%rd27, %rd2, %rd26;
	ld.global.f32 	%f32, [%rd27];
	mul.wide.u32 	%rd28, %r85, 4;
	add.s64 	%rd29, %rd1, %rd28;
	ld.global.f32 	%f33, [%rd29];
	fma.rn.f32 	%f34, %f32, %f33, %f31;
	add.s32 	%r64, %r81, 3;
	mul.wide.u32 	%rd30, %r64, 4;
	add.s64 	%rd31, %rd2, %rd30;
	ld.global.f32 	%f35, [%rd31];
	mul.wide.u32 	%rd32, %r84, 4;
	add.s64 	%rd33, %rd1, %rd32;
	ld.global.f32 	%f36, [%rd33];
	fma.rn.f32 	%f37, %f35, %f36, %f34;
	mul.wide.u32 	%rd34, %r61, 4;
	add.s64 	%rd35, %rd2, %rd34;
	ld.global.f32 	%f38, [%rd35];
	mul.wide.u32 	%rd36, %r83, 4;
	add.s64 	%rd37, %rd1, %rd36;
	ld.global.f32 	%f39, [%rd37];
	fma.rn.f32 	%f67, %f38, %f39, %f37;
	add.s32 	%r90, %r90, 8;
	add.s32 	%r89, %r89, %r10;
	add.s32 	%r88, %r88, %r10;
	add.s32 	%r87, %r87, %r10;
	add.s32 	%r86, %r86, %r10;
	add.s32 	%r85, %r85, %r10;
	add.s32 	%r84, %r84, %r10;
	add.s32 	%r83, %r83, %r10;
	add.s32 	%r82, %r82, %r10;
	add.s32 	%r81, %r81, 8;
	setp.ne.s32 	%p6, %r90, 0;
	@%p6 bra 	$L__BB0_4;
$L__BB0_5:
	setp.eq.s32 	%p7, %r6, 0;
	@%p7 bra 	$L__BB0_13;
	and.b32  	%r39, %r44, 3;
	setp.lt.u32 	%p8, %r6, 4;
	@%p8 bra 	$L__BB0_8;
	add.s32 	%r65, %r92, %r5;
	mul.wide.u32 	%rd38, %r65, 4;
	add.s64 	%rd39, %rd2, %rd38;
	ld.global.f32 	%f41, [%rd39];
	mad.lo.s32 	%r66, %r92, %r45, %r4;
	mul.wide.u32 	%rd40, %r66, 4;
	add.s64 	%rd41, %rd1, %rd40;
	ld.global.f32 	%f42, [%rd41];
	fma.rn.f32 	%f43, %f41, %f42, %f67;
	add.s32 	%r67, %r65, 1;
	mul.wide.u32 	%rd42, %r67, 4;
	add.s64 	%rd43, %rd2, %rd42;
	ld.global.f32 	%f44, [%rd43];
	add.s32 	%r68, %r66, %r45;
	mul.wide.u32 	%rd44, %r68, 4;
	add.s64 	%rd45, %rd1, %rd44;
	ld.global.f32 	%f45, [%rd45];
	fma.rn.f32 	%f46, %f44, %f45, %f43;
	add.s32 	%r69, %r65, 2;
	mul.wide.u32 	%rd46, %r69, 4;
	add.s64 	%rd47, %rd2, %rd46;
	ld.global.f32 	%f47, [%rd47];
	add.s32 	%r70, %r68, %r45;
	mul.wide.u32 	%rd48, %r70, 4;
	add.s64 	%rd49, %rd1, %rd48;
	ld.global.f32 	%f48, [%rd49];
	fma.rn.f32 	%f49, %f47, %f48, %f46;
	add.s32 	%r71, %r65, 3;
	mul.wide.u32 	%rd50, %r71, 4;
	add.s64 	%rd51, %rd2, %rd50;
	ld.global.f32 	%f50, [%rd51];
	add.s32 	%r72, %r70, %r45;
	mul.wide.u32 	%rd52, %r72, 4;
	add.s64 	%rd53, %rd1, %rd52;
	ld.global.f32 	%f51, [%rd53];
	fma.rn.f32 	%f67, %f50, %f51, %f49;
	add.s32 	%r92, %r92, 4;
$L__BB0_8:
	setp.eq.s32 	%p9, %r39, 0;
	@%p9 bra 	$L__BB0_13;
	setp.eq.s32 	%p10, %r39, 1;
	@%p10 bra 	$L__BB0_11;
	add.s32 	%r73, %r92, %r5;
	mul.wide.u32 	%rd54, %r73, 4;
	add.s64 	%rd55, %rd2, %rd54;
	ld.global.f32 	%f53, [%rd55];
	mad.lo.s32 	%r74, %r92, %r45, %r4;
	mul.wide.u32 	%rd56, %r74, 4;
	add.s64 	%rd57, %rd1, %rd56;
	ld.global.f32 	%f54, [%rd57];
	fma.rn.f32 	%f55, %f53, %f54, %f67;
	add.s32 	%r75, %r73, 1;
	mul.wide.u32 	%rd58, %r75, 4;
	add.s64 	%rd59, %rd2, %rd58;
	ld.global.f32 	%f56, [%rd59];
	add.s32 	%r76, %r74, %r45;
	mul.wide.u32 	%rd60, %r76, 4;
	add.s64 	%rd61, %rd1, %rd60;
	ld.global.f32 	%f57, [%rd61];
	fma.rn.f32 	%f67, %f56, %f57, %f55;
	add.s32 	%r92, %r92, 2;
$L__BB0_11:
	and.b32  	%r77, %r44, 1;
	setp.eq.b32 	%p11, %r77, 1;
	not.pred 	%p12, %p11;
	@%p12 bra 	$L__BB0_13;
	add.s32 	%r78, %r92, %r5;
	mul.wide.u32 	%rd62, %r78, 4;
	add.s64 	%rd63, %rd2, %rd62;
	ld.global.f32 	%f58, [%rd63];
	mad.lo.s32 	%r79, %r92, %r45, %r4;
	mul.wide.u32 	%rd64, %r79, 4;
	add.s64 	%rd65, %rd1, %rd64;
	ld.global.f32 	%f59, [%rd65];
	fma.rn.f32 	%f67, %f58, %f59, %f67;
$L__BB0_13:
	mad.lo.s32 	%r80, %r45, %r51, %r4;
	cvta.to.global.u64 	%rd66, %rd3;
	mul.wide.u32 	%rd67, %r80, 4;
	add.s64 	%rd68, %rd66, %rd67;
	st.global.f32 	[%rd68], %f67;
$L__BB0_14:
	ret;

}
	// .globl	_Z27matrixMulKernel_1thread1rowPfS_S_jjj
.visible .entry _Z27matrixMulKernel_1thread1rowPfS_S_jjj(
	.param .u64 .ptr .align 1 _Z27matrixMulKernel_1thread1rowPfS_S_jjj_param_0,
	.param .u64 .ptr .align 1 _Z27matrixMulKernel_1thread1rowPfS_S_jjj_param_1,
	.param .u64 .ptr .align 1 _Z27matrixMulKernel_1thread1rowPfS_S_jjj_param_2,
	.param .u32 _Z27matrixMulKernel_1thread1rowPfS_S_jjj_param_3,
	.param .u32 _Z27matrixMulKernel_1thread1rowPfS_S_jjj_param_4,
	.param .u32 _Z27matrixMulKernel_1thread1rowPfS_S_jjj_param_5
)
{
	.reg .pred 	%p<21>;
	.reg .b32 	%r<136>;
	.reg .b32 	%f<67>;
	.reg .b64 	%rd<99>;

	ld.param.u64 	%rd4, [_Z27matrixMulKernel_1thread1rowPfS_S_jjj_param_0];
	ld.param.u64 	%rd5, [_Z27matrixMulKernel_1thread1rowPfS_S_jjj_param_1];
	ld.param.u64 	%rd6, [_Z27matrixMulKernel_1thread1rowPfS_S_jjj_param_2];
	ld.param.u32 	%r67, [_Z27matrixMulKernel_1thread1rowPfS_S_jjj_param_3];
	ld.param.u32 	%r65, [_Z27matrixMulKernel_1thread1rowPfS_S_jjj_param_4];
	ld.param.u32 	%r66, [_Z27matrixMulKernel_1thread1rowPfS_S_jjj_param_5];
	cvta.to.global.u64 	%rd1, %rd5;
	cvta.to.global.u64 	%rd2, %rd4;
	cvta.to.global.u64 	%rd3, %rd6;
	mov.u32 	%r68, %ctaid.x;
	mov.u32 	%r69, %ntid.x;
	mov.u32 	%r70, %tid.x;
	mad.lo.s32 	%r1, %r68, %r69, %r70;
	setp.ge.u32 	%p1, %r1, %r67;
	setp.eq.s32 	%p2, %r66, 0;
	or.pred  	%p3, %p1, %p2;
	@%p3 bra 	$L__BB1_26;
	setp.ne.s32 	%p4, %r65, 0;
	mul.lo.s32 	%r2, %r65, %r1;
	mul.lo.s32 	%r3, %r66, %r1;
	@%p4 bra 	$L__BB1_13;
	add.s32 	%r97, %r66, -1;
	and.b32  	%r4, %r66, 7;
	setp.lt.u32 	%p13, %r97, 7;
	mov.b32 	%r120, 0;
	@%p13 bra 	$L__BB1_5;
	and.b32  	%r120, %r66, -8;
	neg.s32 	%r118, %r120;
	add.s32 	%r117, %r3, 3;
$L__BB1_4:
	.pragma "nounroll";
	add.s32 	%r98, %r117, -3;
	mul.wide.u32 	%rd69, %r98, 4;
	add.s64 	%rd70, %rd3, %rd69;
	mov.b32 	%r99, 0;
	st.global.u32 	[%rd70], %r99;
	add.s32 	%r100, %r117, -2;
	mul.wide.u32 	%rd71, %r100, 4;
	add.s64 	%rd72, %rd3, %rd71;
	st.global.u32 	[%rd72], %r99;
	add.s32 	%r101, %r117, -1;
	mul.wide.u32 	%rd73, %r101, 4;
	add.s64 	%rd74, %rd3, %rd73;
	st.global.u32 	[%rd74], %r99;
	add.s32 	%r102, %r117, 4;
	mul.wide.u32 	%rd75, %r117, 4;
	add.s64 	%rd76, %rd3, %rd75;
	st.global.u32 	[%rd76], %r99;
	add.s32 	%r103, %r117, 1;
	mul.wide.u32 	%rd77, %r103, 4;
	add.s64 	%rd78, %rd3, %rd77;
	st.global.u32 	[%rd78], %r99;
	add.s32 	%r104, %r117, 2;
	mul.wide.u32 	%rd79, %r104, 4;
	add.s64 	%rd80, %rd3, %rd79;
	st.global.u32 	[%rd80], %r99;
	add.s32 	%r105, %r117, 3;
	mul.wide.u32 	%rd81, %r105, 4;
	add.s64 	%rd82, %rd3, %rd81;
	st.global.u32 	[%rd82], %r99;
	mul.wide.u32 	%rd83, %r102, 4;
	add.s64 	%rd84, %rd3, %rd83;
	st.global.u32 	[%rd84], %r99;
	add.s32 	%r118, %r118, 8;
	add.s32 	%r117, %r117, 8;
	setp.ne.s32 	%p14, %r118, 0;
	@%p14 bra 	$L__BB1_4;
$L__BB1_5:
	setp.eq.s32 	%p15, %r4, 0;
	@%p15 bra 	$L__BB1_26;
	and.b32  	%r13, %r66, 3;
	setp.lt.u32 	%p16, %r4, 4;
	@%p16 bra 	$L__BB1_8;
	add.s32 	%r106, %r120, %r3;
	mul.wide.u32 	%rd85, %r106, 4;
	add.s64 	%rd86, %rd3, %rd85;
	mov.b32 	%r107, 0;
	st.global.u32 	[%rd86], %r107;
	add.s32 	%r108, %r106, 1;
	mul.wide.u32 	%rd87, %r108, 4;
	add.s64 	%rd88, %rd3, %rd87;
	st.global.u32 	[%rd88], %r107;
	add.s32 	%r109, %r106, 2;
	mul.wide.u32 	%rd89, %r109, 4;
	add.s64 	%rd90, %rd3, %rd89;
	st.global.u32 	[%rd90], %r107;
	add.s32 	%r110, %r106, 3;
	mul.wide.u32 	%rd91, %r110, 4;
	add.s64 	%rd92, %rd3, %rd91;
	st.global.u32 	[%rd92], %r107;
	add.s32 	%r120, %r120, 4;
$L__BB1_8:
	setp.eq.s32 	%p17, %r13, 0;
	@%p17 bra 	$L__BB1_26;
	setp.eq.s32 	%p18, %r13, 1;
	@%p18 bra 	$L__BB1_11;
	add.s32 	%r111, %r120, %r3;
	mul.wide.u32 	%rd93, %r111, 4;
	add.s64 	%rd94, %rd3, %rd93;
	mov.b32 	%r112, 0;
	st.global.u32 	[%rd94], %r112;
	add.s32 	%r113, %r111, 1;
	mul.wide.u32 	%rd95, %r113, 4;
	add.s64 	%rd96, %rd3, %rd95;
	st.global.u32 	[%rd96], %r112;
	add.s32 	%r120, %r120, 2;
$L__BB1_11:
	and.b32  	%r114, %r66, 1;
	setp.eq.b32 	%p19, %r114, 1;
	not.pred 	%p20, %p19;
	@%p20 bra 	$L__BB1_26;
	add.s32 	%r115, %r120, %r3;
	mul.wide.u32 	%rd97, %r115, 4;
	add.s64 	%rd98, %rd3, %rd97;
	mov.b32 	%r116, 0;
	st.global.u32 	[%rd98], %r116;
	bra.uni 	$L__BB1_26;
$L__BB1_13:
	and.b32  	%r18, %r65, 7;
	and.b32  	%r19, %r65, 3;
	and.b32  	%r20, %r65, -8;
	and.b32  	%r21, %r65, 1;
	neg.s32 	%r22, %r20;
	shl.b32 	%r23, %r66, 3;
	shl.b32 	%r24, %r66, 1;
	mul.lo.s32 	%r25, %r66, 3;
	shl.b32 	%r26, %r66, 2;
	mul.lo.s32 	%r27, %r66, 5;
	mul.lo.s32 	%r28, %r66, 6;
	mul.lo.s32 	%r29, %r66, 7;
	mov.b32 	%r122, 0;
$L__BB1_14:
	setp.lt.u32 	%p5, %r65, 8;
	mov.f32 	%f66, 0f00000000;
	mov.b32 	%r134, 0;
	@%p5 bra 	$L__BB1_17;
	add.s32 	%r123, %r2, 3;
	add.s32 	%r131, %r66, %r122;
	add.s32 	%r130, %r24, %r122;
	add.s32 	%r129, %r25, %r122;
	add.s32 	%r128, %r26, %r122;
	add.s32 	%r127, %r27, %r122;
	add.s32 	%r126, %r28, %r122;
	add.s32 	%r125, %r29, %r122;
	mov.f32 	%f66, 0f00000000;
	mov.u32 	%r124, %r122;
	mov.u32 	%r132, %r22;
$L__BB1_16:
	.pragma "nounroll";
	add.s32 	%r73, %r123, -3;
	mul.wide.u32 	%rd7, %r73, 4;
	add.s64 	%rd8, %rd2, %rd7;
	ld.global.f32 	%f16, [%rd8];
	mul.wide.u32 	%rd9, %r124, 4;
	add.s64 	%rd10, %rd1, %rd9;
	ld.global.f32 	%f17, [%rd10];
	fma.rn.f32 	%f18, %f16, %f17, %f66;
	add.s32 	%r74, %r123, -2;
	mul.wide.u32 	%rd11, %r74, 4;
	add.s64 	%rd12, %rd2, %rd11;
	ld.global.f32 	%f19, [%rd12];
	mul.wide.u32 	%rd13, %r131, 4;
	add.s64 	%rd14, %rd1, %rd13;
	ld.global.f32 	%f20, [%rd14];
	fma.rn.f32 	%f21, %f19, %f20, %f18;
	add.s32 	%r75, %r123, -1;
	mul.wide.u32 	%rd15, %r75, 4;
	add.s64 	%rd16, %rd2, %rd15;
	ld.global.f32 	%f22, [%rd16];
	mul.wide.u32 	%rd17, %r130, 4;
	add.s64 	%rd18, %rd1, %rd17;
	ld.global.f32 	%f23, [%rd18];
	fma.rn.f32 	%f24, %f22, %f23, %f21;
	add.s32 	%r76, %r123, 4;
	mul.wide.u32 	%rd19, %r123, 4;
	add.s64 	%rd20, %rd2, %rd19;
	ld.global.f32 	%f25, [%rd20];
	mul.wide.u32 	%rd21, %r129, 4;
	add.s64 	%rd22, %rd1, %rd21;
	ld.global.f32 	%f26, [%rd22];
	fma.rn.f32 	%f27, %f25, %f26, %f24;
	add.s32 	%r77, %r123, 1;
	mul.wide.u32 	%rd23, %r77, 4;
	add.s64 	%rd24, %rd2, %rd23;
	ld.global.f32 	%f28, [%rd24];
	mul.wide.u32 	%rd25, %r128, 4;
	add.s64 	%rd26, %rd1, %rd25;
	ld.global.f32 	%f29, [%rd26];
	fma.rn.f32 	%f30, %f28, %f29, %f27;
	add.s32 	%r78, %r123, 2;
	mul.wide.u32 	%rd27, %r78, 4;
	add.s64 	%rd28, %rd2, %rd27;
	ld.global.f32 	%f31, [%rd28];
	mul.wide.u32 	%rd29, %r127, 4;
	add.s64 	%rd30, %rd1, %rd29;
	ld.global.f32 	%f32, [%rd30];
	fma.rn.f32 	%f33, %f31, %f32, %f30;
	add.s32 	%r79, %r123, 3;
	mul.wide.u32 	%rd31, %r79, 4;
	add.s64 	%rd32, %rd2, %rd31;
	ld.global.f32 	%f34, [%rd32];
	mul.wide.u32 	%rd33, %r126, 4;
	add.s64 	%rd34, %rd1, %rd33;
	ld.global.f32 	%f35, [%rd34];
	fma.rn.f32 	%f36, %f34, %f35, %f33;
	mul.wide.u32 	%rd35, %r76, 4;
	add.s64 	%rd36, %rd2, %rd35;
	ld.global.f32 	%f37, [%rd36];
	mul.wide.u32 	%rd37, %r125, 4;
	add.s64 	%rd38, %rd1, %rd37;
	ld.global.f32 	%f38, [%rd38];
	fma.rn.f32 	%f66, %f37, %f38, %f36;
	add.s32 	%r132, %r132, 8;
	add.s32 	%r131, %r131, %r23;
	add.s32 	%r130, %r130, %r23;
	add.s32 	%r129, %r129, %r23;
	add.s32 	%r128, %r128, %r23;
	add.s32 	%r127, %r127, %r23;
	add.s32 	%r126, %r126, %r23;
	add.s32 	%r125, %r125, %r23;
	add.s32 	%r124, %r124, %r23;
	add.s32 	%r123, %r123, 8;
	setp.ne.s32 	%p6, %r132, 0;
	mov.u32 	%r134, %r20;
	@%p6 bra 	$L__BB1_16;
$L__BB1_17:
	setp.eq.s32 	%p7, %r18, 0;
	@%p7 bra 	$L__BB1_25;
	add.s32 	%r80, %r18, -1;
	setp.lt.u32 	%p8, %r80, 3;
	@%p8 bra 	$L__BB1_20;
	add.s32 	%r81, %r134, %r2;
	mul.wide.u32 	%rd39, %r81, 4;
	add.s64 	%rd40, %rd2, %rd39;
	ld.global.f32 	%f40, [%rd40];
	mad.lo.s32 	%r82, %r134, %r66, %r122;
	mul.wide.u32 	%rd41, %r82, 4;
	add.s64 	%rd42, %rd1, %rd41;
	ld.global.f32 	%f41, [%rd42];
	fma.rn.f32 	%f42, %f40, %f41, %f66;
	add.s32 	%r83, %r81, 1;
	mul.wide.u32 	%rd43, %r83, 4;
	add.s64 	%rd44, %rd2, %rd43;
	ld.global.f32 	%f43, [%rd44];
	add.s32 	%r84, %r82, %r66;
	mul.wide.u32 	%rd45, %r84, 4;
	add.s64 	%rd46, %rd1, %rd45;
	ld.global.f32 	%f44, [%rd46];
	fma.rn.f32 	%f45, %f43, %f44, %f42;
	add.s32 	%r85, %r81, 2;
	mul.wide.u32 	%rd47, %r85, 4;
	add.s64 	%rd48, %rd2, %rd47;
	ld.global.f32 	%f46, [%rd48];
	add.s32 	%r86, %r84, %r66;
	mul.wide.u32 	%rd49, %r86, 4;
	add.s64 	%rd50, %rd1, %rd49;
	ld.global.f32 	%f47, [%rd50];
	fma.rn.f32 	%f48, %f46, %f47, %f45;
	add.s32 	%r87, %r81, 3;
	mul.wide.u32 	%rd51, %r87, 4;
	add.s64 	%rd52, %rd2, %rd51;
	ld.global.f32 	%f49, [%rd52];
	add.s32 	%r88, %r86, %r66;
	mul.wide.u32 	%rd53, %r88, 4;
	add.s64 	%rd54, %rd1, %rd53;
	ld.global.f32 	%f50, [%rd54];
	fma.rn.f32 	%f66, %f49, %f50, %f48;
	add.s32 	%r134, %r134, 4;
$L__BB1_20:
	setp.eq.s32 	%p9, %r19, 0;
	@%p9 bra 	$L__BB1_25;
	setp.eq.s32 	%p10, %r19, 1;
	@%p10 bra 	$L__BB1_23;
	add.s32 	%r89, %r134, %r2;
	mul.wide.u32 	%rd55, %r89, 4;
	add.s64 	%rd56, %rd2, %rd55;
	ld.global.f32 	%f52, [%rd56];
	mad.lo.s32 	%r90, %r134, %r66, %r122;
	mul.wide.u32 	%rd57, %r90, 4;
	add.s64 	%rd58, %rd1, %rd57;
	ld.global.f32 	%f53, [%rd58];
	fma.rn.f32 	%f54, %f52, %f53, %f66;
	add.s32 	%r91, %r89, 1;
	mul.wide.u32 	%rd59, %r91, 4;
	add.s64 	%rd60, %rd2, %rd59;
	ld.global.f32 	%f55, [%rd60];
	add.s32 	%r92, %r90, %r66;
	mul.wide.u32 	%rd61, %r92, 4;
	add.s64 	%rd62, %rd1, %rd61;
	ld.global.f32 	%f56, [%rd62];
	fma.rn.f32 	%f66, %f55, %f56, %f54;
	add.s32 	%r134, %r134, 2;
$L__BB1_23:
	setp.eq.s32 	%p11, %r21, 0;
	@%p11 bra 	$L__BB1_25;
	add.s32 	%r93, %r134, %r2;
	mul.wide.u32 	%rd63, %r93, 4;
	add.s64 	%rd64, %rd2, %rd63;
	ld.global.f32 	%f57, [%rd64];
	mad.lo.s32 	%r94, %r134, %r66, %r122;
	mul.wide.u32 	%rd65, %r94, 4;
	add.s64 	%rd66, %rd1, %rd65;
	ld.global.f32 	%f58, [%rd66];
	fma.rn.f32 	%f66, %f57, %f58, %f66;
$L__BB1_25:
	add.s32 	%r95, %r122, %r3;
	mul.wide.u32 	%rd67, %r95, 4;
	add.s64 	%rd68, %rd3, %rd67;
	st.global.f32 	[%rd68], %f66;
	add.s32 	%r122, %r122, 1;
	setp.ne.s32 	%p12, %r122, %r66;
	@%p12 bra 	$L__BB1_14;
$L__BB1_26:
	ret;

}
	// .globl	_Z30matrixMulKernel_1thread1columnPfS_S_jjj
.visible .entry _Z30matrixMulKernel_1thread1columnPfS_S_jjj(
	.param .u64 .ptr .align 1 _Z30matrixMulKernel_1thread1columnPfS_S_jjj_param_0,
	.param .u64 .ptr .align 1 _Z30matrixMulKernel_1thread1columnPfS_S_jjj_param_1,
	.param .u64 .ptr .align 1 _Z30matrixMulKernel_1thread1columnPfS_S_jjj_param_2,
	.param .u32 _Z30matrixMulKernel_1thread1columnPfS_S_jjj_param_3,
	.param .u32 _Z30matrixMulKernel_1thread1columnPfS_S_jjj_param_4,
	.param .u32 _Z30matrixMulKernel_1thread1columnPfS_S_jjj_param_5
)
{
	.reg .pred 	%p<21>;
	.reg .b32 	%r<160>;
	.reg .b32 	%f<67>;
	.reg .b64 	%rd<99>;

	ld.param.u64 	%rd4, [_Z30matrixMulKernel_1thread1columnPfS_S_jjj_param_0];
	ld.param.u64 	%rd5, [_Z30matrixMulKernel_1thread1columnPfS_S_jjj_param_1];
	ld.param.u64 	%rd6, [_Z30matrixMulKernel_1thread1columnPfS_S_jjj_param_2];
	ld.param.u32 	%r86, [_Z30matrixMulKernel_1thread1columnPfS_S_jjj_param_3];
	ld.param.u32 	%r87, [_Z30matrixMulKernel_1thread1columnPfS_S_jjj_param_4];
	ld.param.u32 	%r88, [_Z30matrixMulKernel_1thread1columnPfS_S_jjj_param_5];
	cvta.to.global.u64 	%rd1, %rd5;
	cvta.to.global.u64 	%rd2, %rd4;
	cvta.to.global.u64 	%rd3, %rd6;
	mov.u32 	%r89, %ctaid.x;
	mov.u32 	%r90, %ntid.x;
	mul.lo.s32 	%r1, %r89, %r90;
	mov.u32 	%r2, %tid.x;
	add.s32 	%r3, %r1, %r2;
	setp.ge.u32 	%p1, %r3, %r88;
	setp.eq.s32 	%p2, %r86, 0;
	or.pred  	%p3, %p1, %p2;
	@%p3 bra 	$L__BB2_26;
	setp.ne.s32 	%p4, %r87, 0;
	mul.lo.s32 	%r4, %r87, %r3;
	@%p4 bra 	$L__BB2_13;
	add.s32 	%r118, %r86, -1;
	and.b32  	%r5, %r86, 7;
	setp.lt.u32 	%p13, %r118, 7;
	mov.b32 	%r144, 0;
	@%p13 bra 	$L__BB2_5;
	and.b32  	%r144, %r86, -8;
	neg.s32 	%r142, %r144;
	add.s32 	%r119, %r2, %r88;
	add.s32 	%r141, %r119, %r1;
	shl.b32 	%r9, %r88, 3;
	shl.b32 	%r120, %r88, 1;
	add.s32 	%r140, %r3, %r120;
	mad.lo.s32 	%r139, %r88, 3, %r3;
	shl.b32 	%r121, %r88, 2;
	add.s32 	%r138, %r3, %r121;
	mad.lo.s32 	%r137, %r88, 5, %r3;
	mad.lo.s32 	%r136, %r88, 6, %r3;
	mad.lo.s32 	%r135, %r88, 7, %r3;
	mov.u32 	%r134, %r3;
$L__BB2_4:
	.pragma "nounroll";
	mul.wide.u32 	%rd69, %r134, 4;
	add.s64 	%rd70, %rd3, %rd69;
	mov.b32 	%r122, 0;
	st.global.u32 	[%rd70], %r122;
	mul.wide.u32 	%rd71, %r141, 4;
	add.s64 	%rd72, %rd3, %rd71;
	st.global.u32 	[%rd72], %r122;
	mul.wide.u32 	%rd73, %r140, 4;
	add.s64 	%rd74, %rd3, %rd73;
	st.global.u32 	[%rd74], %r122;
	mul.wide.u32 	%rd75, %r139, 4;
	add.s64 	%rd76, %rd3, %rd75;
	st.global.u32 	[%rd76], %r122;
	mul.wide.u32 	%rd77, %r138, 4;
	add.s64 	%rd78, %rd3, %rd77;
	st.global.u32 	[%rd78], %r122;
	mul.wide.u32 	%rd79, %r137, 4;
	add.s64 	%rd80, %rd3, %rd79;
	st.global.u32 	[%rd80], %r122;
	mul.wide.u32 	%rd81, %r136, 4;
	add.s64 	%rd82, %rd3, %rd81;
	st.global.u32 	[%rd82], %r122;
	mul.wide.u32 	%rd83, %r135, 4;
	add.s64 	%rd84, %rd3, %rd83;
	st.global.u32 	[%rd84], %r122;
	add.s32 	%r142, %r142, 8;
	add.s32 	%r141, %r141, %r9;
	add.s32 	%r140, %r140, %r9;
	add.s32 	%r139, %r139, %r9;
	add.s32 	%r138, %r138, %r9;
	add.s32 	%r137, %r137, %r9;
	add.s32 	%r136, %r136, %r9;
	add.s32 	%r135, %r135, %r9;
	add.s32 	%r134, %r134, %r9;
	setp.ne.s32 	%p14, %r142, 0;
	@%p14 bra 	$L__BB2_4;
$L__BB2_5:
	setp.eq.s32 	%p15, %r5, 0;
	@%p15 bra 	$L__BB2_26;
	and.b32  	%r35, %r86, 3;
	setp.lt.u32 	%p16, %r5, 4;
	@%p16 bra 	$L__BB2_8;
	mad.lo.s32 	%r123, %r144, %r88, %r3;
	mul.wide.u32 	%rd85, %r123, 4;
	add.s64 	%rd86, %rd3, %rd85;
	mov.b32 	%r124, 0;
	st.global.u32 	[%rd86], %r124;
	add.s32 	%r125, %r123, %r88;
	mul.wide.u32 	%rd87, %r125, 4;
	add.s64 	%rd88, %rd3, %rd87;
	st.global.u32 	[%rd88], %r124;
	add.s32 	%r126, %r125, %r88;
	mul.wide.u32 	%rd89, %r126, 4;
	add.s64 	%rd90, %rd3, %rd89;
	st.global.u32 	[%rd90], %r124;
	add.s32 	%r127, %r126, %r88;
	mul.wide.u32 	%rd91, %r127, 4;
	add.s64 	%rd92, %rd3, %rd91;
	st.global.u32 	[%rd92], %r124;
	add.s32 	%r144, %r144, 4;
$L__BB2_8:
	setp.eq.s32 	%p17, %r35, 0;
	@%p17 bra 	$L__BB2_26;
	setp.eq.s32 	%p18, %r35, 1;
	@%p18 bra 	$L__BB2_11;
	mad.lo.s32 	%r128, %r144, %r88, %r3;
	mul.wide.u32 	%rd93, %r128, 4;
	add.s64 	%rd94, %rd3, %rd93;
	mov.b32 	%r129, 0;
	st.global.u32 	[%rd94], %r129;
	add.s32 	%r130, %r128, %r88;
	mul.wide.u32 	%rd95, %r130, 4;
	add.s64 	%rd96, %rd3, %rd95;
	st.global.u32 	[%rd96], %r129;
	add.s32 	%r144, %r144, 2;
$L__BB2_11:
	and.b32  	%r131, %r86, 1;
	setp.eq.b32 	%p19, %r131, 1;
	not.pred 	%p20, %p19;
	@%p20 bra 	$L__BB2_26;
	mad.lo.s32 	%r132, %r144, %r88, %r3;
	mul.wide.u32 	%rd97, %r132, 4;
	add.s64 	%rd98, %rd3, %rd97;
	mov.b32 	%r133, 0;
	st.global.u32 	[%rd98], %r133;
	bra.uni 	$L__BB2_26;
$L__BB2_13:
	and.b32  	%r40, %r87, 7;
	and.b32  	%r41, %r87, 3;
	and.b32  	%r42, %r87, -8;
	and.b32  	%r43, %r87, 1;
	neg.s32 	%r44, %r42;
	shl.b32 	%r45, %r88, 3;
	mul.lo.s32 	%r46, %r88, 3;
	shl.b32 	%r47, %r88, 2;
	mul.lo.s32 	%r48, %r88, 5;
	mul.lo.s32 	%r49, %r88, 6;
	mul.lo.s32 	%r50, %r88, 7;
	mov.b32 	%r146, 0;
$L__BB2_14:
	setp.lt.u32 	%p5, %r87, 8;
	mov.f32 	%f66, 0f00000000;
	mov.b32 	%r158, 0;
	@%p5 bra 	$L__BB2_17;
	add.s32 	%r147, %r4, 3;
	add.s32 	%r155, %r88, %r146;
	shl.b32 	%r93, %r88, 1;
	add.s32 	%r154, %r93, %r146;
	add.s32 	%r153, %r46, %r146;
	add.s32 	%r152, %r47, %r146;
	add.s32 	%r151, %r48, %r146;
	add.s32 	%r150, %r49, %r146;
	add.s32 	%r149, %r50, %r146;
	mov.f32 	%f66, 0f00000000;
	mov.u32 	%r148, %r146;
	mov.u32 	%r156, %r44;
$L__BB2_16:
	.pragma "nounroll";
	add.s32 	%r94, %r147, -3;
	mul.wide.u32 	%rd7, %r94, 4;
	add.s64 	%rd8, %rd2, %rd7;
	ld.global.f32 	%f16, [%rd8];
	mul.wide.u32 	%rd9, %r148, 4;
	add.s64 	%rd10, %rd1, %rd9;
	ld.global.f32 	%f17, [%rd10];
	fma.rn.f32 	%f18, %f16, %f17, %f66;
	add.s32 	%r95, %r147, -2;
	mul.wide.u32 	%rd11, %r95, 4;
	add.s64 	%rd12, %rd2, %rd11;
	ld.global.f32 	%f19, [%rd12];
	mul.wide.u32 	%rd13, %r155, 4;
	add.s64 	%rd14, %rd1, %rd13;
	ld.global.f32 	%f20, [%rd14];
	fma.rn.f32 	%f21, %f19, %f20, %f18;
	add.s32 	%r96, %r147, -1;
	mul.wide.u32 	%rd15, %r96, 4;
	add.s64 	%rd16, %rd2, %rd15;
	ld.global.f32 	%f22, [%rd16];
	mul.wide.u32 	%rd17, %r154, 4;
	add.s64 	%rd18, %rd1, %rd17;
	ld.global.f32 	%f23, [%rd18];
	fma.rn.f32 	%f24, %f22, %f23, %f21;
	add.s32 	%r97, %r147, 4;
	mul.wide.u32 	%rd19, %r147, 4;
	add.s64 	%rd20, %rd2, %rd19;
	ld.global.f32 	%f25, [%rd20];
	mul.wide.u32 	%rd21, %r153, 4;
	add.s64 	%rd22, %rd1, %rd21;
	ld.global.f32 	%f26, [%rd22];
	fma.rn.f32 	%f27, %f25, %f26, %f24;
	add.s32 	%r98, %r147, 1;
	mul.wide.u32 	%rd23, %r98, 4;
	add.s64 	%rd24, %rd2, %rd23;
	ld.global.f32 	%f28, [%rd24];
	mul.wide.u32 	%rd25, %r152, 4;
	add.s64 	%rd26, %rd1, %rd25;
	ld.global.f32 	%f29, [%rd26];
	fma.rn.f32 	%f30, %f28, %f29, %f27;
	add.s32 	%r99, %r147, 2;
	mul.wide.u32 	%rd27, %r99, 4;
	add.s64 	%rd28, %rd2, %rd27;
	ld.global.f32 	%f31, [%rd28];
	mul.wide.u32 	%rd29, %r151, 4;
	add.s64 	%rd30, %rd1, %rd29;
	ld.global.f32 	%f32, [%rd30];
	fma.rn.f32 	%f33, %f31, %f32, %f30;
	add.s32 	%r100, %r147, 3;
	mul.wide.u32 	%rd31, %r100, 4;
	add.s64 	%rd32, %rd2, %rd31;
	ld.global.f32 	%f34, [%rd32];
	mul.wide.u32 	%rd33, %r150, 4;
	add.s64 	%rd34, %rd1, %rd33;
	ld.global.f32 	%f35, [%rd34];
	fma.rn.f32 	%f36, %f34, %f35, %f33;
	mul.wide.u32 	%rd35, %r97, 4;
	add.s64 	%rd36, %rd2, %rd35;
	ld.global.f32 	%f37, [%rd36];
	mul.wide.u32 	%rd37, %r149, 4;
	add.s64 	%rd38, %rd1, %rd37;
	ld.global.f32 	%f38, [%rd38];
	fma.rn.f32 	%f66, %f37, %f38, %f36;
	add.s32 	%r156, %r156, 8;
	add.s32 	%r155, %r155, %r45;
	add.s32 	%r154, %r154, %r45;
	add.s32 	%r153, %r153, %r45;
	add.s32 	%r152, %r152, %r45;
	add.s32 	%r151, %r151, %r45;
	add.s32 	%r150, %r150, %r45;
	add.s32 	%r149, %r149, %r45;
	add.s32 	%r148, %r148, %r45;
	add.s32 	%r147, %r147, 8;
	setp.ne.s32 	%p6, %r156, 0;
	mov.u32 	%r158, %r42;
	@%p6 bra 	$L__BB2_16;
$L__BB2_17:
	setp.eq.s32 	%p7, %r40, 0;
	@%p7 bra 	$L__BB2_25;
	add.s32 	%r101, %r40, -1;
	setp.lt.u32 	%p8, %r101, 3;
	@%p8 bra 	$L__BB2_20;
	add.s32 	%r102, %r158, %r4;
	mul.wide.u32 	%rd39, %r102, 4;
	add.s64 	%rd40, %rd2, %rd39;
	ld.global.f32 	%f40, [%rd40];
	mad.lo.s32 	%r103, %r158, %r88, %r146;
	mul.wide.u32 	%rd41, %r103, 4;
	add.s64 	%rd42, %rd1, %rd41;
	ld.global.f32 	%f41, [%rd42];
	fma.rn.f32 	%f42, %f40, %f41, %f66;
	add.s32 	%r104, %r102, 1;
	mul.wide.u32 	%rd43, %r104, 4;
	add.s64 	%rd44, %rd2, %rd43;
	ld.global.f32 	%f43, [%rd44];
	add.s32 	%r105, %r103, %r88;
	mul.wide.u32 	%rd45, %r105, 4;
	add.s64 	%rd46, %rd1, %rd45;
	ld.global.f32 	%f44, [%rd46];
	fma.rn.f32 	%f45, %f43, %f44, %f42;
	add.s32 	%r106, %r102, 2;
	mul.wide.u32 	%rd47, %r106, 4;
	add.s64 	%rd48, %rd2, %rd47;
	ld.global.f32 	%f46, [%rd48];
	add.s32 	%r107, %r105, %r88;
	mul.wide.u32 	%rd49, %r107, 4;
	add.s64 	%rd50, %rd1, %rd49;
	ld.global.f32 	%f47, [%rd50];
	fma.rn.f32 	%f48, %f46, %f47, %f45;
	add.s32 	%r108, %r102, 3;
	mul.wide.u32 	%rd51, %r108, 4;
	add.s64 	%rd52, %rd2, %rd51;
	ld.global.f32 	%f49, [%rd52];
	add.s32 	%r109, %r107, %r88;
	mul.wide.u32 	%rd53, %r109, 4;
	add.s64 	%rd54, %rd1, %rd53;
	ld.global.f32 	%f50, [%rd54];
	fma.rn.f32 	%f66, %f49, %f50, %f48;
	add.s32 	%r158, %r158, 4;
$L__BB2_20:
	setp.eq.s32 	%p9, %r41, 0;
	@%p9 bra 	$L__BB2_25;
	setp.eq.s32 	%p10, %r41, 1;
	@%p10 bra 	$L__BB2_23;
	add.s32 	%r110, %r158, %r4;
	mul.wide.u32 	%rd55, %r110, 4;
	add.s64 	%rd56, %rd2, %rd55;
	ld.global.f32 	%f52, [%rd56];
	mad.lo.s32 	%r111, %r158, %r88, %r146;
	mul.wide.u32 	%rd57, %r111, 4;
	add.s64 	%rd58, %rd1, %rd57;
	ld.global.f32 	%f53, [%rd58];
	fma.rn.f32 	%f54, %f52, %f53, %f66;
	add.s32 	%r112, %r110, 1;
	mul.wide.u32 	%rd59, %r112, 4;
	add.s64 	%rd60, %rd2, %rd59;
	ld.global.f32 	%f55, [%rd60];
	add.s32 	%r113, %r111, %r88;
	mul.wide.u32 	%rd61, %r113, 4;
	add.s64 	%rd62, %rd1, %rd61;
	ld.global.f32 	%f56, [%rd62];
	fma.rn.f32 	%f66, %f55, %f56, %f54;
	add.s32 	%r158, %r158, 2;
$L__BB2_23:
	setp.eq.s32 	%p11, %r43, 0;
	@%p11 bra 	$L__BB2_25;
	add.s32 	%r114, %r158, %r4;
	mul.wide.u32 	%rd63, %r114, 4;
	add.s64 	%rd64, %rd2, %rd63;
	ld.global.f32 	%f57, [%rd64];
	mad.lo.s32 	%r115, %r158, %r88, %r146;
	mul.wide.u32 	%rd65, %r115, 4;
	add.s64 	%rd66, %rd1, %rd65;
	ld.global.f32 	%f58, [%rd66];
	fma.rn.f32 	%f66, %f57, %f58, %f66;
$L__BB2_25:
	mad.lo.s32 	%r116, %r146, %r88, %r3;
	mul.wide.u32 	%rd67, %r116, 4;
	add.s64 	%rd68, %rd3, %rd67;
	st.global.f32 	[%rd68], %f66;
	add.s32 	%r146, %r146, 1;
	setp.ne.s32 	%p12, %r146, %r86;
	@%p12 bra 	$L__BB2_14;
$L__BB2_26:
	ret;

}


// ===== COMPILED SASS (sm_100) =====

	.target	sm_100

	.elftype	@"ET_EXEC"


//--------------------- .note.nv.tkinfo           --------------------------
	.section	.note.nv.tkinfo,"",@"SHT_NOTE"
	.sectionflags	@"SHF_NOTE_NV_TKINFO"
	.tkinfo
        /*0018*/ 	.word	0x00000002
        /*0030*/ 	.string	""
        /*0030*/ 	.string	"ptxas"
        /*0030*/ 	.string	"Cuda compilation tools, release 13.0, V13.0.88"
        /*0030*/ 	.string	"Build cuda_13.0.r13.0/compiler.36424714_0"
        /*0030*/ 	.string	"-arch sm_100 -m 64 "



//--------------------- .note.nv.cuinfo           --------------------------
	.section	.note.nv.cuinfo,"",@"SHT_NOTE"
	.sectionflags	@"SHF_NOTE_NV_CUINFO"
        /*0018*/ 	.short	0x0002
        /*001a*/ 	.short	0x0064
        /*001c*/ 	.short	0x0082
	.zero		2


//--------------------- .nv.info                  --------------------------
	.section	.nv.info,"",@"SHT_CUDA_INFO"
	.align	4


	//----- nvinfo : EIATTR_REGCOUNT
	.align		4
        /*0000*/ 	.byte	0x04, 0x2f
        /*0002*/ 	.short	(.L_1 - .L_0)
	.align		4
.L_0:
        /*0004*/ 	.word	index@(_Z31matrixMulKernel_1thread1elementPfS_S_jjj)
        /*0008*/ 	.word	0x00000020


	//----- nvinfo : EIATTR_FRAME_SIZE
	.align		4
.L_1:
        /*000c*/ 	.byte	0x04, 0x11
        /*000e*/ 	.short	(.L_3 - .L_2)
	.align		4
.L_2:
        /*0010*/ 	.word	index@(_Z31matrixMulKernel_1thread1elementPfS_S_jjj)
        /*0014*/ 	.word	0x00000000


	//----- nvinfo : EIATTR_REGCOUNT
	.align		4
.L_3:
        /*0018*/ 	.byte	0x04, 0x2f
        /*001a*/ 	.short	(.L_5 - .L_4)
	.align		4
.L_4:
        /*001c*/ 	.word	index@(_Z27matrixMulKernel_1thread1rowPfS_S_jjj)
        /*0020*/ 	.word	0x00000020


	//----- nvinfo : EIATTR_FRAME_SIZE
	.align		4
.L_5:
        /*0024*/ 	.byte	0x04, 0x11
        /*0026*/ 	.short	(.L_7 - .L_6)
	.align		4
.L_6:
        /*0028*/ 	.word	index@(_Z27matrixMulKernel_1thread1rowPfS_S_jjj)
        /*002c*/ 	.word	0x00000000


	//----- nvinfo : EIATTR_REGCOUNT
	.align		4
.L_7:
        /*0030*/ 	.byte	0x04, 0x2f
        /*0032*/ 	.short	(.L_9 - .L_8)
	.align		4
.L_8:
        /*0034*/ 	.word	index@(_Z30matrixMulKernel_1thread1columnPfS_S_jjj)
        /*0038*/ 	.word	0x00000020


	//----- nvinfo : EIATTR_FRAME_SIZE
	.align		4
.L_9:
        /*003c*/ 	.byte	0x04, 0x11
        /*003e*/ 	.short	(.L_11 - .L_10)
	.align		4
.L_10:
        /*0040*/ 	.word	index@(_Z30matrixMulKernel_1thread1columnPfS_S_jjj)
        /*0044*/ 	.word	0x00000000


	//----- nvinfo : EIATTR_MIN_STACK_SIZE
	.align		4
.L_11:
        /*0048*/ 	.byte	0x04, 0x12
        /*004a*/ 	.short	(.L_13 - .L_12)
	.align		4
.L_12:
        /*004c*/ 	.word	index@(_Z30matrixMulKernel_1thread1columnPfS_S_jjj)
        /*0050*/ 	.word	0x00000000


	//----- nvinfo : EIATTR_MIN_STACK_SIZE
	.align		4
.L_13:
        /*0054*/ 	.byte	0x04, 0x12
        /*0056*/ 	.short	(.L_15 - .L_14)
	.align		4
.L_14:
        /*0058*/ 	.word	index@(_Z27matrixMulKernel_1thread1rowPfS_S_jjj)
        /*005c*/ 	.word	0x00000000


	//----- nvinfo : EIATTR_MIN_STACK_SIZE
	.align		4
.L_15:
        /*0060*/ 	.byte	0x04, 0x12
        /*0062*/ 	.short	(.L_17 - .L_16)
	.align		4
.L_16:
        /*0064*/ 	.word	index@(_Z31matrixMulKernel_1thread1elementPfS_S_jjj)
        /*0068*/ 	.word	0x00000000
.L_17:


//--------------------- .nv.compat                --------------------------
	.section	.nv.compat,"",@"SHT_CUDA_COMPAT_INFO"
	.align	4
        /*0000*/ 	.byte	0x02, 0x09, 0x00, 0x00, 0x02, 0x02, 0x01, 0x00, 0x02, 0x05, 0x05, 0x00, 0x03, 0x07, 0x01, 0x01
        /*0010*/ 	.byte	0x02, 0x03, 0x00, 0x00, 0x02, 0x06, 0x01, 0x00, 0x04, 0x0b, 0x08, 0x00, 0x09, 0x00, 0x00, 0x00
        /*0020*/ 	.byte	0x00, 0x00, 0x00, 0x00


//--------------------- .nv.info._Z30matrixMulKernel_1thread1columnPfS_S_jjj --------------------------
	.section	.nv.info._Z30matrixMulKernel_1thread1columnPfS_S_jjj,"",@"SHT_CUDA_INFO"
	.sectionflags	@""
	.align	4


	//----- nvinfo : EIATTR_CUDA_API_VERSION
	.align		4
        /*0000*/ 	.byte	0x04, 0x37
        /*0002*/ 	.short	(.L_19 - .L_18)
.L_18:
        /*0004*/ 	.word	0x00000082


	//----- nvinfo : EIATTR_KPARAM_INFO
	.align		4
.L_19:
        /*0008*/ 	.byte	0x04, 0x17
        /*000a*/ 	.short	(.L_21 - .L_20)
.L_20:
        /*000c*/ 	.word	0x00000000
        /*0010*/ 	.short	0x0005
        /*0012*/ 	.short	0x0020
        /*0014*/ 	.byte	0x00, 0xf0, 0x11, 0x00


	//----- nvinfo : EIATTR_KPARAM_INFO
	.align		4
.L_21:
        /*0018*/ 	.byte	0x04, 0x17
        /*001a*/ 	.short	(.L_23 - .L_22)
.L_22:
        /*001c*/ 	.word	0x00000000
        /*0020*/ 	.short	0x0004
        /*0022*/ 	.short	0x001c
        /*0024*/ 	.byte	0x00, 0xf0, 0x11, 0x00


	//----- nvinfo : EIATTR_KPARAM_INFO
	.align		4
.L_23:
        /*0028*/ 	.byte	0x04, 0x17
        /*002a*/ 	.short	(.L_25 - .L_24)
.L_24:
        /*002c*/ 	.word	0x00000000
        /*0030*/ 	.short	0x0003
        /*0032*/ 	.short	0x0018
        /*0034*/ 	.byte	0x00, 0xf0, 0x11, 0x00


	//----- nvinfo : EIATTR_KPARAM_INFO
	.align		4
.L_25:
        /*0038*/ 	.byte	0x04, 0x17
        /*003a*/ 	.short	(.L_27 - .L_26)
.L_26:
        /*003c*/ 	.word	0x00000000
        /*0040*/ 	.short	0x0002
        /*0042*/ 	.short	0x0010
        /*0044*/ 	.byte	0x00, 0xf5, 0x21, 0x00


	//----- nvinfo : EIATTR_KPARAM_INFO
	.align		4
.L_27:
        /*0048*/ 	.byte	0x04, 0x17
        /*004a*/ 	.short	(.L_29 - .L_28)
.L_28:
        /*004c*/ 	.word	0x00000000
        /*0050*/ 	.short	0x0001
        /*0052*/ 	.short	0x0008
        /*0054*/ 	.byte	0x00, 0xf5, 0x21, 0x00


	//----- nvinfo : EIATTR_KPARAM_INFO
	.align		4
.L_29:
        /*0058*/ 	.byte	0x04, 0x17
        /*005a*/ 	.short	(.L_31 - .L_30)
.L_30:
        /*005c*/ 	.word	0x00000000
        /*0060*/ 	.short	0x0000
        /*0062*/ 	.short	0x0000
        /*0064*/ 	.byte	0x00, 0xf5, 0x21, 0x00


	//----- nvinfo : EIATTR_SPARSE_MMA_MASK
	.align		4
.L_31:
        /*0068*/ 	.byte	0x03, 0x50
        /*006a*/ 	.short	0x0000


	//----- nvinfo : EIATTR_MAXREG_COUNT
	.align		4
        /*006c*/ 	.byte	0x03, 0x1b
        /*006e*/ 	.short	0x00ff


	//----- nvinfo : EIATTR_MERCURY_ISA_VERSION
	.align		4
        /*0070*/ 	.byte	0x03, 0x5f
        /*0072*/ 	.short	0x0101


	//----- nvinfo : EIATTR_VRC_CTA_INIT_COUNT
	.align		4
        /*0074*/ 	.byte	0x02, 0x4a
	.zero		1
	.zero		1


	//----- nvinfo : EIATTR_EXIT_INSTR_OFFSETS
	.align		4
        /*0078*/ 	.byte	0x04, 0x1c
        /*007a*/ 	.short	(.L_33 - .L_32)


	//   ....[0]....
.L_32:
        /*007c*/ 	.word	0x000000a0


	//   ....[1]....
        /*0080*/ 	.word	0x000003b0


	//   ....[2]....
        /*0084*/ 	.word	0x000004e0


	//   ....[3]....
        /*0088*/ 	.word	0x000005b0


	//   ....[4]....
        /*008c*/ 	.word	0x00000600


	//   ....[5]....
        /*0090*/ 	.word	0x00001030


	//----- nvinfo : EIATTR_CBANK_PARAM_SIZE
	.align		4
.L_33:
        /*0094*/ 	.byte	0x03, 0x19
        /*0096*/ 	.short	0x0024


	//----- nvinfo : EIATTR_PARAM_CBANK
	.align		4
        /*0098*/ 	.byte	0x04, 0x0a
        /*009a*/ 	.short	(.L_35 - .L_34)
	.align		4
.L_34:
        /*009c*/ 	.word	index@(.nv.constant0._Z30matrixMulKernel_1thread1columnPfS_S_jjj)
        /*00a0*/ 	.short	0x0380
        /*00a2*/ 	.short	0x0024


	//----- nvinfo : EIATTR_SW_WAR
	.align		4
.L_35:
        /*00a4*/ 	.byte	0x04, 0x36
        /*00a6*/ 	.short	(.L_37 - .L_36)
.L_36:
        /*00a8*/ 	.word	0x00000008
.L_37:


//--------------------- .nv.info._Z27matrixMulKernel_1thread1rowPfS_S_jjj --------------------------
	.section	.nv.info._Z27matrixMulKernel_1thread1rowPfS_S_jjj,"",@"SHT_CUDA_INFO"
	.sectionflags	@""
	.align	4


	//----- nvinfo : EIATTR_CUDA_API_VERSION
	.align		4
        /*0000*/ 	.byte	0x04, 0x37
        /*0002*/ 	.short	(.L_39 - .L_38)
.L_38:
        /*0004*/ 	.word	0x00000082


	//----- nvinfo : EIATTR_KPARAM_INFO
	.align		4
.L_39:
        /*0008*/ 	.byte	0x04, 0x17
        /*000a*/ 	.short	(.L_41 - .L_40)
.L_40:
        /*000c*/ 	.word	0x00000000
        /*0010*/ 	.short	0x0005
        /*0012*/ 	.short	0x0020
        /*0014*/ 	.byte	0x00, 0xf0, 0x11, 0x00


	//----- nvinfo : EIATTR_KPARAM_INFO
	.align		4
.L_41:
        /*0018*/ 	.byte	0x04, 0x17
        /*001a*/ 	.short	(.L_43 - .L_42)
.L_42:
        /*001c*/ 	.word	0x00000000
        /*0020*/ 	.short	0x0004
        /*0022*/ 	.short	0x001c
        /*0024*/ 	.byte	0x00, 0xf0, 0x11, 0x00


	//----- nvinfo : EIATTR_KPARAM_INFO
	.align		4
.L_43:
        /*0028*/ 	.byte	0x04, 0x17
        /*002a*/ 	.short	(.L_45 - .L_44)
.L_44:
        /*002c*/ 	.word	0x00000000
        /*0030*/ 	.short	0x0003
        /*0032*/ 	.short	0x0018
        /*0034*/ 	.byte	0x00, 0xf0, 0x11, 0x00


	//----- nvinfo : EIATTR_KPARAM_INFO
	.align		4
.L_45:
        /*0038*/ 	.byte	0x04, 0x17
        /*003a*/ 	.short	(.L_47 - .L_46)
.L_46:
        /*003c*/ 	.word	0x00000000
        /*0040*/ 	.short	0x0002
        /*0042*/ 	.short	0x0010
        /*0044*/ 	.byte	0x00, 0xf5, 0x21, 0x00


	//----- nvinfo : EIATTR_KPARAM_INFO
	.align		4
.L_47:
        /*0048*/ 	.byte	0x04, 0x17
        /*004a*/ 	.short	(.L_49 - .L_48)
.L_48:
        /*004c*/ 	.word	0x00000000
        /*0050*/ 	.short	0x0001
        /*0052*/ 	.short	0x0008
        /*0054*/ 	.byte	0x00, 0xf5, 0x21, 0x00


	//----- nvinfo : EIATTR_KPARAM_INFO
	.align		4
.L_49:
        /*0058*/ 	.byte	0x04, 0x17
        /*005a*/ 	.short	(.L_51 - .L_50)
.L_50:
        /*005c*/ 	.word	0x00000000
        /*0060*/ 	.short	0x0000
        /*0062*/ 	.short	0x0000
        /*0064*/ 	.byte	0x00, 0xf5, 0x21, 0x00


	//----- nvinfo : EIATTR_SPARSE_MMA_MASK
	.align		4
.L_51:
        /*0068*/ 	.byte	0x03, 0x50
        /*006a*/ 	.short	0x0000


	//----- nvinfo : EIATTR_MAXREG_COUNT
	.align		4
        /*006c*/ 	.byte	0x03, 0x1b
        /*006e*/ 	.short	0x00ff


	//----- nvinfo : EIATTR_MERCURY_ISA_VERSION
	.align		4
        /*0070*/ 	.byte	0x03, 0x5f
        /*0072*/ 	.short	0x0101


	//----- nvinfo : EIATTR_VRC_CTA_INIT_COUNT
	.align		4
        /*0074*/ 	.byte	0x02, 0x4a
	.zero		1
	.zero		1


	//----- nvinfo : EIATTR_EXIT_INSTR_OFFSETS
	.align		4
        /*0078*/ 	.byte	0x04, 0x1c
        /*007a*/ 	.short	(.L_53 - .L_52)


	//   ....[0]....
.L_52:
        /*007c*/ 	.word	0x00000090


	//   ....[1]....
        /*0080*/ 	.word	0x00000330


	//   ....[2]....
        /*0084*/ 	.word	0x00000460


	//   ....[3]....
        /*0088*/ 	.word	0x00000530


	//   ....[4]....
        /*008c*/ 	.word	0x00000580


	//   ....[5]....
        /*0090*/ 	.word	0x00000fa0


	//----- nvinfo : EIATTR_CBANK_PARAM_SIZE
	.align		4
.L_53:
        /*0094*/ 	.byte	0x03, 0x19
        /*0096*/ 	.short	0x0024


	//----- nvinfo : EIATTR_PARAM_CBANK
	.align		4
        /*0098*/ 	.byte	0x04, 0x0a
        /*009a*/ 	.short	(.L_55 - .L_54)
	.align		4
.L_54:
        /*009c*/ 	.word	index@(.nv.constant0._Z27matrixMulKernel_1thread1rowPfS_S_jjj)
        /*00a0*/ 	.short	0x0380
        /*00a2*/ 	.short	0x0024


	//----- nvinfo : EIATTR_SW_WAR
	.align		4
.L_55:
        /*00a4*/ 	.byte	0x04, 0x36
        /*00a6*/ 	.short	(.L_57 - .L_56)
.L_56:
        /*00a8*/ 	.word	0x00000008
.L_57:


//--------------------- .nv.info._Z31matrixMulKernel_1thread1elementPfS_S_jjj --------------------------
	.section	.nv.info._Z31matrixMulKernel_1thread1elementPfS_S_jjj,"",@"SHT_CUDA_INFO"
	.sectionflags	@""
	.align	4


	//----- nvinfo : EIATTR_CUDA_API_VERSION
	.align		4
        /*0000*/ 	.byte	0x04, 0x37
        /*0002*/ 	.short	(.L_59 - .L_58)
.L_58:
        /*0004*/ 	.word	0x00000082


	//----- nvinfo : EIATTR_KPARAM_INFO
	.align		4
.L_59:
        /*0008*/ 	.byte	0x04, 0x17
        /*000a*/ 	.short	(.L_61 - .L_60)
.L_60:
        /*000c*/ 	.word	0x00000000
        /*0010*/ 	.short	0x0005
        /*0012*/ 	.short	0x0020
        /*0014*/ 	.byte	0x00, 0xf0, 0x11, 0x00


	//----- nvinfo : EIATTR_KPARAM_INFO
	.align		4
.L_61:
        /*0018*/ 	.byte	0x04, 0x17
        /*001a*/ 	.short	(.L_63 - .L_62)
.L_62:
        /*001c*/ 	.word	0x00000000
        /*0020*/ 	.short	0x0004
        /*0022*/ 	.short	0x001c
        /*0024*/ 	.byte	0x00, 0xf0, 0x11, 0x00


	//----- nvinfo : EIATTR_KPARAM_INFO
	.align		4
.L_63:
        /*0028*/ 	.byte	0x04, 0x17
        /*002a*/ 	.short	(.L_65 - .L_64)
.L_64:
        /*002c*/ 	.word	0x00000000
        /*0030*/ 	.short	0x0003
        /*0032*/ 	.short	0x0018
        /*0034*/ 	.byte	0x00, 0xf0, 0x11, 0x00


	//----- nvinfo : EIATTR_KPARAM_INFO
	.align		4
.L_65:
        /*0038*/ 	.byte	0x04, 0x17
        /*003a*/ 	.short	(.L_67 - .L_66)
.L_66:
        /*003c*/ 	.word	0x00000000
        /*0040*/ 	.short	0x0002
        /*0042*/ 	.short	0x0010
        /*0044*/ 	.byte	0x00, 0xf5, 0x21, 0x00


	//----- nvinfo : EIATTR_KPARAM_INFO
	.align		4
.L_67:
        /*0048*/ 	.byte	0x04, 0x17
        /*004a*/ 	.short	(.L_69 - .L_68)
.L_68:
        /*004c*/ 	.word	0x00000000
        /*0050*/ 	.short	0x0001
        /*0052*/ 	.short	0x0008
        /*0054*/ 	.byte	0x00, 0xf5, 0x21, 0x00


	//----- nvinfo : EIATTR_KPARAM_INFO
	.align		4
.L_69:
        /*0058*/ 	.byte	0x04, 0x17
        /*005a*/ 	.short	(.L_71 - .L_70)
.L_70:
        /*005c*/ 	.word	0x00000000
        /*0060*/ 	.short	0x0000
        /*0062*/ 	.short	0x0000
        /*0064*/ 	.byte	0x00, 0xf5, 0x21, 0x00


	//----- nvinfo : EIATTR_SPARSE_MMA_MASK
	.align		4
.L_71:
        /*0068*/ 	.byte	0x03, 0x50
        /*006a*/ 	.short	0x0000


	//----- nvinfo : EIATTR_MAXREG_COUNT
	.align		4
        /*006c*/ 	.byte	0x03, 0x1b
        /*006e*/ 	.short	0x00ff


	//----- nvinfo : EIATTR_MERCURY_ISA_VERSION
	.align		4
        /*0070*/ 	.byte	0x03, 0x5f
        /*0072*/ 	.short	0x0101


	//----- nvinfo : EIATTR_VRC_CTA_INIT_COUNT
	.align		4
        /*0074*/ 	.byte	0x02, 0x4a
	.zero		1
	.zero		1


	//----- nvinfo : EIATTR_EXIT_INSTR_OFFSETS
	.align		4
        /*0078*/ 	.byte	0x04, 0x1c
        /*007a*/ 	.short	(.L_73 - .L_72)


	//   ....[0]....
.L_72:
        /*007c*/ 	.word	0x000000e0


	//   ....[1]....
        /*0080*/ 	.word	0x00000a90


	//----- nvinfo : EIATTR_CBANK_PARAM_SIZE
	.align		4
.L_73:
        /*0084*/ 	.byte	0x03, 0x19
        /*0086*/ 	.short	0x0024


	//----- nvinfo : EIATTR_PARAM_CBANK
	.align		4
        /*0088*/ 	.byte	0x04, 0x0a
        /*008a*/ 	.short	(.L_75 - .L_74)
	.align		4
.L_74:
        /*008c*/ 	.word	index@(.nv.constant0._Z31matrixMulKernel_1thread1elementPfS_S_jjj)
        /*0090*/ 	.short	0x0380
        /*0092*/ 	.short	0x0024


	//----- nvinfo : EIATTR_SW_WAR
	.align		4
.L_75:
        /*0094*/ 	.byte	0x04, 0x36
        /*0096*/ 	.short	(.L_77 - .L_76)
.L_76:
        /*0098*/ 	.word	0x00000008
.L_77:


//--------------------- .nv.callgraph             --------------------------
	.section	.nv.callgraph,"",@"SHT_CUDA_CALLGRAPH"
	.align	4
	.sectionentsize	8
	.align		4
        /*0000*/ 	.word	0x00000000
	.align		4
        /*0004*/ 	.word	0xffffffff
	.align		4
        /*0008*/ 	.word	0x00000000
	.align		4
        /*000c*/ 	.word	0xfffffffe
	.align		4
        /*0010*/ 	.word	0x00000000
	.align		4
        /*0014*/ 	.word	0xfffffffd
	.align		4
        /*0018*/ 	.word	0x00000000
	.align		4
        /*001c*/ 	.word	0xfffffffc


//--------------------- .text._Z30matrixMulKernel_1thread1columnPfS_S_jjj --------------------------
	.section	.text._Z30matrixMulKernel_1thread1columnPfS_S_jjj,"ax",@progbits
	.align	128
        .global         _Z30matrixMulKernel_1thread1columnPfS_S_jjj
        .type           _Z30matrixMulKernel_1thread1columnPfS_S_jjj,@function
        .size           _Z30matrixMulKernel_1thread1columnPfS_S_jjj,(.L_x_27 - _Z30matrixMulKernel_1thread1columnPfS_S_jjj)
        .other          _Z30matrixMulKernel_1thread1columnPfS_S_jjj,@"STO_CUDA_ENTRY STV_DEFAULT"
_Z30matrixMulKernel_1thread1columnPfS_S_jjj:
.text._Z30matrixMulKernel_1thread1columnPfS_S_jjj:
[----:B------:R-:W-:Y:S01]  /*0000*/  LDC R1, c[0x0][0x37c] ;  /* 0x0000df00ff017b82 */ /* 0x000fe20000000800 */
[----:B------:R-:W0:Y:S07]  /*0010*/  S2R R6, SR_TID.X ;  /* 0x0000000000067919 */ /* 0x000e2e0000002100 */
[----:B------:R-:W1:Y:S01]  /*0020*/  S2UR UR4, SR_CTAID.X ;  /* 0x00000000000479c3 */ /* 0x000e620000002500 */
[----:B------:R-:W1:Y:S07]  /*0030*/  LDCU UR5, c[0x0][0x360] ;  /* 0x00006c00ff0577ac */ /* 0x000e6e0008000800 */
[----:B------:R-:W2:Y:S08]  /*0040*/  LDC R2, c[0x0][0x398] ;  /* 0x0000e600ff027b82 */ /* 0x000eb00000000800 */
[----:B------:R-:W3:Y:S01]  /*0050*/  LDC R3, c[0x0][0x3a0] ;  /* 0x0000e800ff037b82 */ /* 0x000ee20000000800 */
[----:B-1----:R-:W-:-:S06]  /*0060*/  UIMAD UR4, UR4, UR5, URZ ;  /* 0x00000005040472a4 */ /* 0x002fcc000f8e02ff */
[----:B0-----:R-:W-:Y:S02]  /*0070*/  IADD3 R0, PT, PT, R6, UR4, RZ ;  /* 0x0000000406007c10 */ /* 0x001fe4000fffe0ff */
[----:B--2---:R-:W-:-:S04]  /*0080*/  ISETP.NE.AND P0, PT, R2, RZ, PT ;  /* 0x000000ff0200720c */ /* 0x004fc80003f05270 */
[----:B---3--:R-:W-:-:S13]  /*0090*/  ISETP.GE.U32.OR P0, PT, R0, R3, !P0 ;  /* 0x000000030000720c */ /* 0x008fda0004706470 */
[----:B------:R-:W-:Y:S05]  /*00a0*/  @P0 EXIT ;  /* 0x000000000000094d */ /* 0x000fea0003800000 */
[----:B------:R-:W0:Y:S01]  /*00b0*/  LDC R4, c[0x0][0x39c] ;  /* 0x0000e700ff047b82 */ /* 0x000e220000000800 */
[----:B------:R-:W1:Y:S01]  /*00c0*/  LDCU.64 UR6, c[0x0][0x358] ;  /* 0x00006b00ff0677ac */ /* 0x000e620008000a00 */
[----:B0-----:R-:W-:-:S13]  /*00d0*/  ISETP.NE.AND P0, PT, R4, RZ, PT ;  /* 0x000000ff0400720c */ /* 0x001fda0003f05270 */
[----:B-1----:R-:W-:Y:S05]  /*00e0*/  @P0 BRA `(.L_x_0) ;  /* 0x0000000400480947 */ /* 0x002fea0003800000 */
[C---:B------:R-:W-:Y:S02]  /*00f0*/  IADD3 R5, PT, PT, R2.reuse, -0x1, RZ ;  /* 0xffffffff02057810 */ /* 0x040fe40007ffe0ff */
[----:B------:R-:W-:Y:S02]  /*0100*/  LOP3.LUT R4, R2, 0x7, RZ, 0xc0, !PT ;  /* 0x0000000702047812 */ /* 0x000fe400078ec0ff */
[----:B------:R-:W-:Y:S01]  /*0110*/  ISETP.GE.U32.AND P1, PT, R5, 0x7, PT ;  /* 0x000000070500780c */ /* 0x000fe20003f26070 */
[----:B------:R-:W-:Y:S01]  /*0120*/  HFMA2 R5, -RZ, RZ, 0, 0 ;  /* 0x00000000ff057431 */ /* 0x000fe200000001ff */
[----:B------:R-:W-:-:S11]  /*0130*/  ISETP.NE.AND P0, PT, R4, RZ, PT ;  /* 0x000000ff0400720c */ /* 0x000fd60003f05270 */
[----:B------:R-:W-:Y:S05]  /*0140*/  @!P1 BRA `(.L_x_1) ;  /* 0x0000000000989947 */ /* 0x000fea0003800000 */
[----:B------:R-:W0:Y:S01]  /*0150*/  LDC.64 R14, c[0x0][0x390] ;  /* 0x0000e400ff0e7b82 */ /* 0x000e220000000a00 */
[----:B------:R-:W-:Y:S01]  /*0160*/  LOP3.LUT R5, R2, 0xfffffff8, RZ, 0xc0, !PT ;  /* 0xfffffff802057812 */ /* 0x000fe200078ec0ff */
[C---:B------:R-:W-:Y:S01]  /*0170*/  IMAD R8, R3.reuse, 0x3, R0 ;  /* 0x0000000303087824 */ /* 0x040fe200078e0200 */
[C---:B------:R-:W-:Y:S01]  /*0180*/  IADD3 R13, PT, PT, R3.reuse, UR4, R6 ;  /* 0x00000004030d7c10 */ /* 0x040fe2000fffe006 */
[C-C-:B------:R-:W-:Y:S01]  /*0190*/  IMAD R12, R3.reuse, 0x5, R0.reuse ;  /* 0x00000005030c7824 */ /* 0x140fe200078e0200 */
[CC--:B------:R-:W-:Y:S01]  /*01a0*/  LEA R6, R3.reuse, R0.reuse, 0x1 ;  /* 0x0000000003067211 */ /* 0x0c0fe200078e08ff */
[C-C-:B------:R-:W-:Y:S01]  /*01b0*/  IMAD R7, R3.reuse, 0x6, R0.reuse ;  /* 0x0000000603077824 */ /* 0x140fe200078e0200 */
[CC--:B------:R-:W-:Y:S01]  /*01c0*/  LEA R10, R3.reuse, R0.reuse, 0x2 ;  /* 0x00000000030a7211 */ /* 0x0c0fe200078e10ff */
[----:B------:R-:W-:Y:S01]  /*01d0*/  IMAD R9, R3, 0x7, R0 ;  /* 0x0000000703097824 */ /* 0x000fe200078e0200 */
[----:B------:R-:W-:Y:S02]  /*01e0*/  MOV R11, R0 ;  /* 0x00000000000b7202 */ /* 0x000fe40000000f00 */
[----:B------:R-:W-:-:S07]  /*01f0*/  IADD3 R28, PT, PT, -R5, RZ, RZ ;  /* 0x000000ff051c7210 */ /* 0x000fce0007ffe1ff */
.L_x_2:
[----:B------:R-:W-:Y:S01]  /*0200*/  IADD3 R28, PT, PT, R28, 0x8, RZ ;  /* 0x000000081c1c7810 */ /* 0x000fe20007ffe0ff */
[--C-:B0-2---:R-:W-:Y:S01]  /*0210*/  IMAD.WIDE.U32 R18, R11, 0x4, R14.reuse ;  /* 0x000000040b127825 */ /* 0x105fe200078e000e */
[----:B------:R-:W-:Y:S02]  /*0220*/  LEA R11, R3, R11, 0x3 ;  /* 0x0000000b030b7211 */ /* 0x000fe400078e18ff */
[----:B------:R-:W-:Y:S01]  /*0230*/  ISETP.NE.AND P1, PT, R28, RZ, PT ;  /* 0x000000ff1c00720c */ /* 0x000fe20003f25270 */
[--C-:B------:R-:W-:Y:S01]  /*0240*/  IMAD.WIDE.U32 R16, R13, 0x4, R14.reuse ;  /* 0x000000040d107825 */ /* 0x100fe200078e000e */
[----:B------:R0:W-:Y:S01]  /*0250*/  STG.E desc[UR6][R18.64], RZ ;  /* 0x000000ff12007986 */ /* 0x0001e2000c101906 */
[C---:B------:R-:W-:Y:S02]  /*0260*/  LEA R13, R3.reuse, R13, 0x3 ;  /* 0x0000000d030d7211 */ /* 0x040fe400078e18ff */
[----:B------:R-:W-:Y:S01]  /*0270*/  IMAD.WIDE.U32 R26, R6, 0x4, R14 ;  /* 0x00000004061a7825 */ /* 0x000fe200078e000e */
[----:B------:R1:W-:Y:S01]  /*0280*/  STG.E desc[UR6][R16.64], RZ ;  /* 0x000000ff10007986 */ /* 0x0003e2000c101906 */
[----:B------:R-:W-:-:S02]  /*0290*/  LEA R6, R3, R6, 0x3 ;  /* 0x0000000603067211 */ /* 0x000fc400078e18ff */
[--C-:B------:R-:W-:Y:S01]  /*02a0*/  IMAD.WIDE.U32 R24, R8, 0x4, R14.reuse ;  /* 0x0000000408187825 */ /* 0x100fe200078e000e */
[----:B------:R2:W-:Y:S01]  /*02b0*/  STG.E desc[UR6][R26.64], RZ ;  /* 0x000000ff1a007986 */ /* 0x0005e2000c101906 */
[C---:B------:R-:W-:Y:S02]  /*02c0*/  LEA R8, R3.reuse, R8, 0x3 ;  /* 0x0000000803087211 */ /* 0x040fe400078e18ff */
[--C-:B0-----:R-:W-:Y:S01]  /*02d0*/  IMAD.WIDE.U32 R18, R12, 0x4, R14.reuse ;  /* 0x000000040c127825 */ /* 0x101fe200078e000e */
[----:B------:R2:W-:Y:S01]  /*02e0*/  STG.E desc[UR6][R24.64], RZ ;  /* 0x000000ff18007986 */ /* 0x0005e2000c101906 */
[C---:B------:R-:W-:Y:S02]  /*02f0*/  LEA R12, R3.reuse, R12, 0x3 ;  /* 0x0000000c030c7211 */ /* 0x040fe400078e18ff */
[----:B-1----:R-:W-:Y:S01]  /*0300*/  IMAD.WIDE.U32 R16, R10, 0x4, R14 ;  /* 0x000000040a107825 */ /* 0x002fe200078e000e */
[----:B------:R-:W-:-:S03]  /*0310*/  LEA R10, R3, R10, 0x3 ;  /* 0x0000000a030a7211 */ /* 0x000fc600078e18ff */
[--C-:B------:R-:W-:Y:S01]  /*0320*/  IMAD.WIDE.U32 R20, R7, 0x4, R14.reuse ;  /* 0x0000000407147825 */ /* 0x100fe200078e000e */
[----:B------:R2:W-:Y:S03]  /*0330*/  STG.E desc[UR6][R16.64], RZ ;  /* 0x000000ff10007986 */ /* 0x0005e6000c101906 */
[----:B------:R-:W-:Y:S01]  /*0340*/  IMAD.WIDE.U32 R22, R9, 0x4, R14 ;  /* 0x0000000409167825 */ /* 0x000fe200078e000e */
[----:B------:R2:W-:Y:S01]  /*0350*/  STG.E desc[UR6][R18.64], RZ ;  /* 0x000000ff12007986 */ /* 0x0005e2000c101906 */
[C---:B------:R-:W-:Y:S02]  /*0360*/  LEA R9, R3.reuse, R9, 0x3 ;  /* 0x0000000903097211 */ /* 0x040fe400078e18ff */
[----:B------:R-:W-:Y:S01]  /*0370*/  IMAD R7, R3, 0x8, R7 ;  /* 0x0000000803077824 */ /* 0x000fe200078e0207 */
[----:B------:R2:W-:Y:S04]  /*0380*/  STG.E desc[UR6][R20.64], RZ ;  /* 0x000000ff14007986 */ /* 0x0005e8000c101906 */
[----:B------:R2:W-:Y:S01]  /*0390*/  STG.E desc[UR6][R22.64], RZ ;  /* 0x000000ff16007986 */ /* 0x0005e2000c101906 */
[----:B------:R-:W-:Y:S05]  /*03a0*/  @P1 BRA `(.L_x_2) ;  /* 0xfffffffc00941947 */ /* 0x000fea000383ffff */
.L_x_1:
[----:B------:R-:W-:Y:S05]  /*03b0*/  @!P0 EXIT ;  /* 0x000000000000894d */ /* 0x000fea0003800000 */
[----:B------:R-:W-:Y:S02]  /*03c0*/  ISETP.GE.U32.AND P0, PT, R4, 0x4, PT ;  /* 0x000000040400780c */ /* 0x000fe40003f06070 */
[----:B------:R-:W-:-:S04]  /*03d0*/  LOP3.LUT R14, R2, 0x3, RZ, 0xc0, !PT ;  /* 0x00000003020e7812 */ /* 0x000fc800078ec0ff */
[----:B------:R-:W-:-:S07]  /*03e0*/  ISETP.NE.AND P1, PT, R14, RZ, PT ;  /* 0x000000ff0e00720c */ /* 0x000fce0003f25270 */
[----:B------:R-:W-:Y:S06]  /*03f0*/  @!P0 BRA `(.L_x_3) ;  /* 0x0000000000388947 */ /* 0x000fec0003800000 */
[----:B------:R-:W0:Y:S01]  /*0400*/  LDC.64 R12, c[0x0][0x390] ;  /* 0x0000e400ff0c7b82 */ /* 0x000e220000000a00 */
[C---:B------:R-:W-:Y:S01]  /*0410*/  IMAD R6, R5.reuse, R3, R0 ;  /* 0x0000000305067224 */ /* 0x040fe200078e0200 */
[----:B------:R-:W-:-:S04]  /*0420*/  IADD3 R5, PT, PT, R5, 0x4, RZ ;  /* 0x0000000405057810 */ /* 0x000fc80007ffe0ff */
[----:B------:R-:W-:-:S04]  /*0430*/  IADD3 R8, PT, PT, R6, R3, RZ ;  /* 0x0000000306087210 */ /* 0x000fc80007ffe0ff */
[----:B------:R-:W-:-:S04]  /*0440*/  IADD3 R10, PT, PT, R8, R3, RZ ;  /* 0x00000003080a7210 */ /* 0x000fc80007ffe0ff */
[----:B------:R-:W-:Y:S01]  /*0450*/  IADD3 R15, PT, PT, R10, R3, RZ ;  /* 0x000000030a0f7210 */ /* 0x000fe20007ffe0ff */
[----:B0-----:R-:W-:-:S04]  /*0460*/  IMAD.WIDE.U32 R6, R6, 0x4, R12 ;  /* 0x0000000406067825 */ /* 0x001fc800078e000c */
[--C-:B------:R-:W-:Y:S01]  /*0470*/  IMAD.WIDE.U32 R8, R8, 0x4, R12.reuse ;  /* 0x0000000408087825 */ /* 0x100fe200078e000c */
[----:B------:R0:W-:Y:S03]  /*0480*/  STG.E desc[UR6][R6.64], RZ ;  /* 0x000000ff06007986 */ /* 0x0001e6000c101906 */
[--C-:B------:R-:W-:Y:S01]  /*0490*/  IMAD.WIDE.U32 R10, R10, 0x4, R12.reuse ;  /* 0x000000040a0a7825 */ /* 0x100fe200078e000c */
[----:B------:R0:W-:Y:S03]  /*04a0*/  STG.E desc[UR6][R8.64], RZ ;  /* 0x000000ff08007986 */ /* 0x0001e6000c101906 */
[----:B------:R-:W-:Y:S01]  /*04b0*/  IMAD.WIDE.U32 R12, R15, 0x4, R12 ;  /* 0x000000040f0c7825 */ /* 0x000fe200078e000c */
[----:B------:R0:W-:Y:S04]  /*04c0*/  STG.E desc[UR6][R10.64], RZ ;  /* 0x000000ff0a007986 */ /* 0x0001e8000c101906 */
[----:B------:R0:W-:Y:S02]  /*04d0*/  STG.E desc[UR6][R12.64], RZ ;  /* 0x000000ff0c007986 */ /* 0x0001e4000c101906 */
.L_x_3:
[----:B------:R-:W-:Y:S05]  /*04e0*/  @!P1 EXIT ;  /* 0x000000000000994d */ /* 0x000fea0003800000 */
[----:B------:R-:W-:Y:S02]  /*04f0*/  ISETP.NE.AND P0, PT, R14, 0x1, PT ;  /* 0x000000010e00780c */ /* 0x000fe40003f05270 */
[----:B------:R-:W-:-:S04]  /*0500*/  LOP3.LUT R2, R2, 0x1, RZ, 0xc0, !PT ;  /* 0x0000000102027812 */ /* 0x000fc800078ec0ff */
[----:B------:R-:W-:-:S07]  /*0510*/  ISETP.NE.U32.AND P1, PT, R2, 0x1, PT ;  /* 0x000000010200780c */ /* 0x000fce0003f25070 */
[----:B------:R-:W-:Y:S06]  /*0520*/  @!P0 BRA `(.L_x_4) ;  /* 0x0000000000208947 */ /* 0x000fec0003800000 */
[----:B0-----:R-:W0:Y:S01]  /*0530*/  LDC.64 R6, c[0x0][0x390] ;  /* 0x0000e400ff067b82 */ /* 0x001e220000000a00 */
[C---:B------:R-:W-:Y:S01]  /*0540*/  IMAD R8, R5.reuse, R3, R0 ;  /* 0x0000000305087224 */ /* 0x040fe200078e0200 */
[----:B------:R-:W-:-:S04]  /*0550*/  IADD3 R5, PT, PT, R5, 0x2, RZ ;  /* 0x0000000205057810 */ /* 0x000fc80007ffe0ff */
[C---:B------:R-:W-:Y:S01]  /*0560*/  IADD3 R11, PT, PT, R8.reuse, R3, RZ ;  /* 0x00000003080b7210 */ /* 0x040fe20007ffe0ff */
[----:B0-----:R-:W-:-:S04]  /*0570*/  IMAD.WIDE.U32 R8, R8, 0x4, R6 ;  /* 0x0000000408087825 */ /* 0x001fc800078e0006 */
[----:B------:R-:W-:Y:S01]  /*0580*/  IMAD.WIDE.U32 R6, R11, 0x4, R6 ;  /* 0x000000040b067825 */ /* 0x000fe200078e0006 */
[----:B------:R1:W-:Y:S04]  /*0590*/  STG.E desc[UR6][R8.64], RZ ;  /* 0x000000ff08007986 */ /* 0x0003e8000c101906 */
[----:B------:R1:W-:Y:S02]  /*05a0*/  STG.E desc[UR6][R6.64], RZ ;  /* 0x000000ff06007986 */ /* 0x0003e4000c101906 */
.L_x_4:
[----:B------:R-:W-:Y:S05]  /*05b0*/  @P1 EXIT ;  /* 0x000000000000194d */ /* 0x000fea0003800000 */
[----:B01----:R-:W0:Y:S01]  /*05c0*/  LDC.64 R6, c[0x0][0x390] ;  /* 0x0000e400ff067b82 */ /* 0x003e220000000a00 */
[----:B------:R-:W-:-:S04]  /*05d0*/  IMAD R3, R5, R3, R0 ;  /* 0x0000000305037224 */ /* 0x000fc800078e0200 */
[----:B0-----:R-:W-:-:S05]  /*05e0*/  IMAD.WIDE.U32 R2, R3, 0x4, R6 ;  /* 0x0000000403027825 */ /* 0x001fca00078e0006 */
[----:B------:R-:W-:Y:S01]  /*05f0*/  STG.E desc[UR6][R2.64], RZ ;  /* 0x000000ff02007986 */ /* 0x000fe2000c101906 */
[----:B------:R-:W-:Y:S05]  /*0600*/  EXIT ;  /* 0x000000000000794d */ /* 0x000fea0003800000 */
.L_x_0:
[C---:B------:R-:W-:Y:S02]  /*0610*/  LOP3.LUT R2, R4.reuse, 0xfffffff8, RZ, 0xc0, !PT ;  /* 0xfffffff804027812 */ /* 0x040fe400078ec0ff */
[C---:B------:R-:W-:Y:S02]  /*0620*/  LOP3.LUT R3, R4.reuse, 0x7, RZ, 0xc0, !PT ;  /* 0x0000000704037812 */ /* 0x040fe400078ec0ff */
[----:B------:R-:W-:Y:S02]  /*0630*/  LOP3.LUT R4, R4, 0x3, RZ, 0xc0, !PT ;  /* 0x0000000304047812 */ /* 0x000fe400078ec0ff */
[----:B------:R-:W-:Y:S02]  /*0640*/  MOV R5, RZ ;  /* 0x000000ff00057202 */ /* 0x000fe40000000f00 */
[----:B------:R-:W-:-:S07]  /*0650*/  IADD3 R6, PT, PT, -R2, RZ, RZ ;  /* 0x000000ff02067210 */ /* 0x000fce0007ffe1ff */
.L_x_9:
[----:B------:R-:W0:Y:S01]  /*0660*/  LDC R7, c[0x0][0x39c] ;  /* 0x0000e700ff077b82 */ /* 0x000e220000000800 */
[----:B------:R-:W-:Y:S01]  /*0670*/  HFMA2 R18, -RZ, RZ, 0, 0 ;  /* 0x00000000ff127431 */ /* 0x000fe200000001ff */
[----:B------:R-:W-:Y:S02]  /*0680*/  MOV R12, RZ ;  /* 0x000000ff000c7202 */ /* 0x000fe40000000f00 */
[----:B0-----:R-:W-:-:S13]  /*0690*/  ISETP.GE.U32.AND P0, PT, R7, 0x8, PT ;  /* 0x000000080700780c */ /* 0x001fda0003f06070 */
[----:B------:R-:W-:Y:S05]  /*06a0*/  @!P0 BRA `(.L_x_5) ;  /* 0x0000000400288947 */ /* 0x000fea0003800000 */
[----:B------:R-:W0:Y:S01]  /*06b0*/  LDC R10, c[0x0][0x3a0] ;  /* 0x0000e800ff0a7b82 */ /* 0x000e220000000800 */
[----:B------:R-:W-:Y:S01]  /*06c0*/  IMAD R9, R0, R7, 0x3 ;  /* 0x0000000300097424 */ /* 0x000fe200078e0207 */
[-C--:B------:R-:W-:Y:S01]  /*06d0*/  MOV R11, R5.reuse ;  /* 0x00000005000b7202 */ /* 0x080fe20000000f00 */
[----:B------:R-:W-:Y:S01]  /*06e0*/  IMAD.MOV.U32 R18, RZ, RZ, RZ ;  /* 0x000000ffff127224 */ /* 0x000fe200078e00ff */
[----:B------:R-:W-:Y:S02]  /*06f0*/  MOV R20, R6 ;  /* 0x0000000600147202 */ /* 0x000fe40000000f00 */
[----:B0-----:R-:W-:Y:S01]  /*0700*/  IADD3 R8, PT, PT, R5, R10, RZ ;  /* 0x0000000a05087210 */ /* 0x001fe20007ffe0ff */
[C-C-:B------:R-:W-:Y:S01]  /*0710*/  IMAD R21, R10.reuse, 0x3, R5.reuse ;  /* 0x000000030a157824 */ /* 0x140fe200078e0205 */
[CC--:B------:R-:W-:Y:S01]  /*0720*/  LEA R19, R10.reuse, R5.reuse, 0x1 ;  /* 0x000000050a137211 */ /* 0x0c0fe200078e08ff */
[C-C-:B------:R-:W-:Y:S01]  /*0730*/  IMAD R25, R10.reuse, 0x5, R5.reuse ;  /* 0x000000050a197824 */ /* 0x140fe200078e0205 */
[C---:B------:R-:W-:Y:S01]  /*0740*/  LEA R23, R10.reuse, R5, 0x2 ;  /* 0x000000050a177211 */ /* 0x040fe200078e10ff */
[----:B------:R-:W-:-:S02]  /*0750*/  IMAD R27, R10, 0x6, R5 ;  /* 0x000000060a1b7824 */ /* 0x000fc400078e0205 */
[----:B------:R-:W-:-:S07]  /*0760*/  IMAD R29, R10, 0x7, R5 ;  /* 0x000000070a1d7824 */ /* 0x000fce00078e0205 */
.L_x_6:
[----:B------:R-:W0:Y:S01]  /*0770*/  LDC.64 R14, c[0x0][0x380] ;  /* 0x0000e000ff0e7b82 */ /* 0x000e220000000a00 */
[----:B------:R-:W-:-:S07]  /*0780*/  IADD3 R17, PT, PT, R9, -0x3, RZ ;  /* 0xfffffffd09117810 */ /* 0x000fce0007ffe0ff */
[----:B------:R-:W1:Y:S01]  /*0790*/  LDC.64 R12, c[0x0][0x388] ;  /* 0x0000e200ff0c7b82 */ /* 0x000e620000000a00 */
[----:B0-----:R-:W-:-:S05]  /*07a0*/  IMAD.WIDE.U32 R16, R17, 0x4, R14 ;  /* 0x0000000411107825 */ /* 0x001fca00078e000e */
[----:B------:R1:W2:Y:S02]  /*07b0*/  LDG.E R22, desc[UR6][R16.64] ;  /* 0x0000000610167981 */ /* 0x0002a4000c1e1900 */
[----:B-1----:R-:W-:-:S05]  /*07c0*/  IMAD.WIDE.U32 R16, R11, 0x4, R12 ;  /* 0x000000040b107825 */ /* 0x002fca00078e000c */
[----:B------:R0:W2:Y:S01]  /*07d0*/  LDG.E R24, desc[UR6][R16.64] ;  /* 0x0000000610187981 */ /* 0x0000a2000c1e1900 */
[----:B------:R-:W-:-:S05]  /*07e0*/  IADD3 R26, PT, PT, R9, -0x2, RZ ;  /* 0xfffffffe091a7810 */ /* 0x000fca0007ffe0ff */
[----:B0-----:R-:W-:-:S04]  /*07f0*/  IMAD.WIDE.U32 R16, R26, 0x4, R14 ;  /* 0x000000041a107825 */ /* 0x001fc800078e000e */
[----:B--2---:R-:W-:Y:S02]  /*0800*/  FFMA R18, R22, R24, R18 ;  /* 0x0000001816127223 */ /* 0x004fe40000000012 */
[----:B------:R0:W2:Y:S02]  /*0810*/  LDG.E R22, desc[UR6][R16.64] ;  /* 0x0000000610167981 */ /* 0x0000a4000c1e1900 */
[----:B0-----:R-:W-:-:S05]  /*0820*/  IMAD.WIDE.U32 R16, R8, 0x4, R12 ;  /* 0x0000000408107825 */ /* 0x001fca00078e000c */
[----:B------:R0:W2:Y:S01]  /*0830*/  LDG.E R24, desc[UR6][R16.64] ;  /* 0x0000000610187981 */ /* 0x0000a2000c1e1900 */
[----:B------:R-:W-:-:S05]  /*0840*/  IADD3 R26, PT, PT, R9, -0x1, RZ ;  /* 0xffffffff091a7810 */ /* 0x000fca0007ffe0ff */
[----:B0-----:R-:W-:-:S04]  /*0850*/  IMAD.WIDE.U32 R16, R26, 0x4, R14 ;  /* 0x000000041a107825 */ /* 0x001fc800078e000e */
[----:B--2---:R-:W-:Y:S02]  /*0860*/  FFMA R18, R22, R24, R18 ;  /* 0x0000001816127223 */ /* 0x004fe40000000012 */
[----:B------:R0:W2:Y:S02]  /*0870*/  LDG.E R22, desc[UR6][R16.64] ;  /* 0x0000000610167981 */ /* 0x0000a4000c1e1900 */
[----:B0-----:R-:W-:-:S05]  /*0880*/  IMAD.WIDE.U32 R16, R19, 0x4, R12 ;  /* 0x0000000413107825 */ /* 0x001fca00078e000c */
[----:B------:R0:W2:Y:S02]  /*0890*/  LDG.E R24, desc[UR6][R16.64] ;  /* 0x0000000610187981 */ /* 0x0000a4000c1e1900 */
[----:B0-----:R-:W-:-:S04]  /*08a0*/  IMAD.WIDE.U32 R16, R9, 0x4, R14 ;  /* 0x0000000409107825 */ /* 0x001fc800078e000e */
[----:B--2---:R-:W-:Y:S02]  /*08b0*/  FFMA R18, R22, R24, R18 ;  /* 0x0000001816127223 */ /* 0x004fe40000000012 */
[----:B------:R0:W2:Y:S02]  /*08c0*/  LDG.E R22, desc[UR6][R16.64] ;  /* 0x0000000610167981 */ /* 0x0000a4000c1e1900 */
[----:B0-----:R-:W-:-:S05]  /*08d0*/  IMAD.WIDE.U32 R16, R21, 0x4, R12 ;  /* 0x0000000415107825 */ /* 0x001fca00078e000c */
[----:B------:R0:W2:Y:S01]  /*08e0*/  LDG.E R24, desc[UR6][R16.64] ;  /* 0x0000000610187981 */ /* 0x0000a2000c1e1900 */
[----:B------:R-:W-:-:S05]  /*08f0*/  IADD3 R26, PT, PT, R9, 0x1, RZ ;  /* 0x00000001091a7810 */ /* 0x000fca0007ffe0ff */
        /* <DEDUP_REMOVED lines=13> */
[----:B--2---:R-:W-:Y:S01]  /*09d0*/  FFMA R18, R22, R24, R18 ;  /* 0x0000001816127223 */ /* 0x004fe20000000012 */
[----:B------:R-:W-:Y:S01]  /*09e0*/  VIADD R24, R9, 0x4 ;  /* 0x0000000409187836 */ /* 0x000fe20000000000 */
[----:B------:R0:W2:Y:S03]  /*09f0*/  LDG.E R22, desc[UR6][R16.64] ;  /* 0x0000000610167981 */ /* 0x0000a6000c1e1900 */
[----:B------:R-:W-:-:S06]  /*0a00*/  IMAD.WIDE.U32 R14, R24, 0x4, R14 ;  /* 0x00000004180e7825 */ /* 0x000fcc00078e000e */
[----:B------:R-:W3:Y:S01]  /*0a10*/  LDG.E R15, desc[UR6][R14.64] ;  /* 0x000000060e0f7981 */ /* 0x000ee2000c1e1900 */
[----:B0-----:R-:W-:-:S04]  /*0a20*/  IMAD.WIDE.U32 R16, R27, 0x4, R12 ;  /* 0x000000041b107825 */ /* 0x001fc800078e000c */
[----:B------:R-:W-:Y:S01]  /*0a30*/  IMAD.WIDE.U32 R12, R29, 0x4, R12 ;  /* 0x000000041d0c7825 */ /* 0x000fe200078e000c */
[----:B------:R-:W2:Y:S05]  /*0a40*/  LDG.E R24, desc[UR6][R16.64] ;  /* 0x0000000610187981 */ /* 0x000eaa000c1e1900 */
[----:B------:R-:W3:Y:S01]  /*0a50*/  LDG.E R12, desc[UR6][R12.64] ;  /* 0x000000060c0c7981 */ /* 0x000ee2000c1e1900 */
[----:B------:R-:W-:-:S04]  /*0a60*/  IADD3 R20, PT, PT, R20, 0x8, RZ ;  /* 0x0000000814147810 */ /* 0x000fc80007ffe0ff */
[----:B------:R-:W-:Y:S02]  /*0a70*/  ISETP.NE.AND P0, PT, R20, RZ, PT ;  /* 0x000000ff1400720c */ /* 0x000fe40003f05270 */
[----:B------:R-:W-:Y:S02]  /*0a80*/  IADD3 R9, PT, PT, R9, 0x8, RZ ;  /* 0x0000000809097810 */ /* 0x000fe40007ffe0ff */
[C---:B------:R-:W-:Y:S02]  /*0a90*/  LEA R8, R10.reuse, R8, 0x3 ;  /* 0x000000080a087211 */ /* 0x040fe400078e18ff */
[C---:B------:R-:W-:Y:S02]  /*0aa0*/  LEA R19, R10.reuse, R19, 0x3 ;  /* 0x000000130a137211 */ /* 0x040fe400078e18ff */
[C---:B------:R-:W-:Y:S02]  /*0ab0*/  LEA R21, R10.reuse, R21, 0x3 ;  /* 0x000000150a157211 */ /* 0x040fe400078e18ff */
[----:B------:R-:W-:-:S02]  /*0ac0*/  LEA R23, R10, R23, 0x3 ;  /* 0x000000170a177211 */ /* 0x000fc400078e18ff */
[C---:B------:R-:W-:Y:S02]  /*0ad0*/  LEA R25, R10.reuse, R25, 0x3 ;  /* 0x000000190a197211 */ /* 0x040fe400078e18ff */
[C---:B------:R-:W-:Y:S02]  /*0ae0*/  LEA R27, R10.reuse, R27, 0x3 ;  /* 0x0000001b0a1b7211 */ /* 0x040fe400078e18ff */
[C---:B------:R-:W-:Y:S02]  /*0af0*/  LEA R29, R10.reuse, R29, 0x3 ;  /* 0x0000001d0a1d7211 */ /* 0x040fe400078e18ff */
[----:B------:R-:W-:Y:S01]  /*0b00*/  LEA R11, R10, R11, 0x3 ;  /* 0x0000000b0a0b7211 */ /* 0x000fe200078e18ff */
[----:B--2---:R-:W-:-:S04]  /*0b10*/  FFMA R18, R22, R24, R18 ;  /* 0x0000001816127223 */ /* 0x004fc80000000012 */
[----:B---3--:R-:W-:Y:S01]  /*0b20*/  FFMA R18, R15, R12, R18 ;  /* 0x0000000c0f127223 */ /* 0x008fe20000000012 */
[----:B------:R-:W-:Y:S06]  /*0b30*/  @P0 BRA `(.L_x_6) ;  /* 0xfffffffc000c0947 */ /* 0x000fec000383ffff */
[----:B------:R-:W-:-:S07]  /*0b40*/  MOV R12, R2 ;  /* 0x00000002000c7202 */ /* 0x000fce0000000f00 */
.L_x_5:
[----:B------:R-:W-:-:S13]  /*0b50*/  ISETP.NE.AND P0, PT, R3, RZ, PT ;  /* 0x000000ff0300720c */ /* 0x000fda0003f05270 */
[----:B------:R-:W-:Y:S05]  /*0b60*/  @!P0 BRA `(.L_x_7) ;  /* 0x00000004000c8947 */ /* 0x000fea0003800000 */
[----:B------:R-:W-:Y:S01]  /*0b70*/  VIADD R8, R3, 0xffffffff ;  /* 0xffffffff03087836 */ /* 0x000fe20000000000 */
[----:B------:R-:W-:-:S04]  /*0b80*/  ISETP.NE.AND P1, PT, R4, RZ, PT ;  /* 0x000000ff0400720c */ /* 0x000fc80003f25270 */
[----:B------:R-:W-:-:S13]  /*0b90*/  ISETP.GE.U32.AND P0, PT, R8, 0x3, PT ;  /* 0x000000030800780c */ /* 0x000fda0003f06070 */
[----:B------:R-:W-:Y:S05]  /*0ba0*/  @!P0 BRA `(.L_x_8) ;  /* 0x0000000000808947 */ /* 0x000fea0003800000 */
[----:B------:R-:W0:Y:S01]  /*0bb0*/  LDC R13, c[0x0][0x3a0] ;  /* 0x0000e800ff0d7b82 */ /* 0x000e220000000800 */
[----:B------:R-:W-:-:S05]  /*0bc0*/  IMAD R15, R0, R7, R12 ;  /* 0x00000007000f7224 */ /* 0x000fca00078e020c */
[C---:B------:R-:W-:Y:S02]  /*0bd0*/  IADD3 R21, PT, PT, R15.reuse, 0x1, RZ ;  /* 0x000000010f157810 */ /* 0x040fe40007ffe0ff */
[----:B------:R-:W1:Y:S08]  /*0be0*/  LDC.64 R8, c[0x0][0x388] ;  /* 0x0000e200ff087b82 */ /* 0x000e700000000a00 */
[----:B------:R-:W2:Y:S01]  /*0bf0*/  LDC.64 R10, c[0x0][0x380] ;  /* 0x0000e000ff0a7b82 */ /* 0x000ea20000000a00 */
[----:B0-----:R-:W-:Y:S01]  /*0c00*/  IMAD R14, R12, R13, R5 ;  /* 0x0000000d0c0e7224 */ /* 0x001fe200078e0205 */
[----:B------:R-:W-:-:S03]  /*0c10*/  IADD3 R17, PT, PT, R15, 0x2, RZ ;  /* 0x000000020f117810 */ /* 0x000fc60007ffe0ff */
[C---:B-1----:R-:W-:Y:S01]  /*0c20*/  IMAD.WIDE.U32 R22, R14.reuse, 0x4, R8 ;  /* 0x000000040e167825 */ /* 0x042fe200078e0008 */
[----:B------:R-:W-:-:S04]  /*0c30*/  IADD3 R14, PT, PT, R14, R13, RZ ;  /* 0x0000000d0e0e7210 */ /* 0x000fc80007ffe0ff */
[CC--:B------:R-:W-:Y:S01]  /*0c40*/  IADD3 R19, PT, PT, R14.reuse, R13.reuse, RZ ;  /* 0x0000000d0e137210 */ /* 0x0c0fe20007ffe0ff */
[--C-:B--2---:R-:W-:Y:S01]  /*0c50*/  IMAD.WIDE.U32 R26, R15, 0x4, R10.reuse ;  /* 0x000000040f1a7825 */ /* 0x104fe200078e000a */
[----:B------:R-:W2:Y:S03]  /*0c60*/  LDG.E R22, desc[UR6][R22.64] ;  /* 0x0000000616167981 */ /* 0x000ea6000c1e1900 */
[----:B------:R-:W-:Y:S01]  /*0c70*/  IMAD.WIDE.U32 R20, R21, 0x4, R10 ;  /* 0x0000000415147825 */ /* 0x000fe200078e000a */
[----:B------:R-:W-:Y:S01]  /*0c80*/  IADD3 R29, PT, PT, R15, 0x3, RZ ;  /* 0x000000030f1d7810 */ /* 0x000fe20007ffe0ff */
[----:B------:R-:W2:Y:S02]  /*0c90*/  LDG.E R27, desc[UR6][R26.64] ;  /* 0x000000061a1b7981 */ /* 0x000ea4000c1e1900 */
[----:B------:R-:W-:Y:S01]  /*0ca0*/  IMAD.WIDE.U32 R24, R14, 0x4, R8 ;  /* 0x000000040e187825 */ /* 0x000fe200078e0008 */
[----:B------:R-:W-:Y:S01]  /*0cb0*/  IADD3 R13, PT, PT, R19, R13, RZ ;  /* 0x0000000d130d7210 */ /* 0x000fe20007ffe0ff */
[----:B------:R-:W3:Y:S02]  /*0cc0*/  LDG.E R20, desc[UR6][R20.64] ;  /* 0x0000000614147981 */ /* 0x000ee4000c1e1900 */
[----:B------:R-:W-:-:S02]  /*0cd0*/  IMAD.WIDE.U32 R16, R17, 0x4, R10 ;  /* 0x0000000411107825 */ /* 0x000fc400078e000a */
[----:B------:R-:W3:Y:S02]  /*0ce0*/  LDG.E R25, desc[UR6][R24.64] ;  /* 0x0000000618197981 */ /* 0x000ee4000c1e1900 */
[----:B------:R-:W-:Y:S02]  /*0cf0*/  IMAD.WIDE.U32 R14, R19, 0x4, R8 ;  /* 0x00000004130e7825 */ /* 0x000fe400078e0008 */
[----:B------:R-:W4:Y:S02]  /*0d00*/  LDG.E R17, desc[UR6][R16.64] ;  /* 0x0000000610117981 */ /* 0x000f24000c1e1900 */
[----:B------:R-:W-:Y:S02]  /*0d10*/  IMAD.WIDE.U32 R10, R29, 0x4, R10 ;  /* 0x000000041d0a7825 */ /* 0x000fe400078e000a */
[----:B------:R-:W4:Y:S02]  /*0d20*/  LDG.E R14, desc[UR6][R14.64] ;  /* 0x000000060e0e7981 */ /* 0x000f24000c1e1900 */
[----:B------:R-:W-:-:S02]  /*0d30*/  IMAD.WIDE.U32 R8, R13, 0x4, R8 ;  /* 0x000000040d087825 */ /* 0x000fc400078e0008 */
[----:B------:R-:W5:Y:S04]  /*0d40*/  LDG.E R11, desc[UR6][R10.64] ;  /* 0x000000060a0b7981 */ /* 0x000f68000c1e1900 */
[----:B------:R-:W5:Y:S01]  /*0d50*/  LDG.E R8, desc[UR6][R8.64] ;  /* 0x0000000608087981 */ /* 0x000f62000c1e1900 */
[----:B------:R-:W-:Y:S01]  /*0d60*/  IADD3 R12, PT, PT, R12, 0x4, RZ ;  /* 0x000000040c0c7810 */ /* 0x000fe20007ffe0ff */
[----:B--2---:R-:W-:-:S04]  /*0d70*/  FFMA R27, R27, R22, R18 ;  /* 0x000000161b1b7223 */ /* 0x004fc80000000012 */
[----:B---3--:R-:W-:-:S04]  /*0d80*/  FFMA R20, R20, R25, R27 ;  /* 0x0000001914147223 */ /* 0x008fc8000000001b */
[----:B----4-:R-:W-:-:S04]  /*0d90*/  FFMA R20, R17, R14, R20 ;  /* 0x0000000e11147223 */ /* 0x010fc80000000014 */
[----:B-----5:R-:W-:-:S07]  /*0da0*/  FFMA R18, R11, R8, R20 ;  /* 0x000000080b127223 */ /* 0x020fce0000000014 */
.L_x_8:
[----:B------:R-:W-:Y:S05]  /*0db0*/  @!P1 BRA `(.L_x_7) ;  /* 0x0000000000789947 */ /* 0x000fea0003800000 */
[----:B------:R-:W-:Y:S01]  /*0dc0*/  ISETP.NE.AND P0, PT, R4, 0x1, PT ;  /* 0x000000010400780c */ /* 0x000fe20003f05270 */
[----:B------:R-:W0:Y:S01]  /*0dd0*/  LDC.64 R20, c[0x0][0x388] ;  /* 0x0000e200ff147b82 */ /* 0x000e220000000a00 */
[----:B------:R-:W-:-:S07]  /*0de0*/  LOP3.LUT P1, RZ, R7, 0x1, RZ, 0xc0, !PT ;  /* 0x0000000107ff7812 */ /* 0x000fce000782c0ff */
[----:B------:R-:W1:Y:S04]  /*0df0*/  LDC.64 R8, c[0x0][0x380] ;  /* 0x0000e000ff087b82 */ /* 0x000e680000000a00 */
[----:B------:R-:W-:-:S04]  /*0e00*/  @P0 IMAD R17, R0, R7, R12 ;  /* 0x0000000700110224 */ /* 0x000fc800078e020c */
[----:B------:R-:W2:Y:S08]  /*0e10*/  @P0 LDC R16, c[0x0][0x3a0] ;  /* 0x0000e800ff100b82 */ /* 0x000eb00000000800 */
[----:B------:R-:W3:Y:S08]  /*0e20*/  @P1 LDC R13, c[0x0][0x3a0] ;  /* 0x0000e800ff0d1b82 */ /* 0x000ef00000000800 */
[----:B------:R-:W4:Y:S08]  /*0e30*/  LDC.64 R10, c[0x0][0x380] ;  /* 0x0000e000ff0a7b82 */ /* 0x000f300000000a00 */
[----:B------:R-:W5:Y:S01]  /*0e40*/  LDC.64 R14, c[0x0][0x388] ;  /* 0x0000e200ff0e7b82 */ /* 0x000f620000000a00 */
[C---:B--2---:R-:W-:Y:S01]  /*0e50*/  @P0 IMAD R19, R12.reuse, R16, R5 ;  /* 0x000000100c130224 */ /* 0x044fe200078e0205 */
[----:B------:R-:W-:-:S03]  /*0e60*/  @P0 IADD3 R12, PT, PT, R12, 0x2, RZ ;  /* 0x000000020c0c0810 */ /* 0x000fc60007ffe0ff */
[C---:B0-----:R-:W-:Y:S01]  /*0e70*/  @P0 IMAD.WIDE.U32 R22, R19.reuse, 0x4, R20 ;  /* 0x0000000413160825 */ /* 0x041fe200078e0014 */
[----:B------:R-:W-:Y:S02]  /*0e80*/  @P0 IADD3 R25, PT, PT, R19, R16, RZ ;  /* 0x0000001013190210 */ /* 0x000fe40007ffe0ff */
[C---:B------:R-:W-:Y:S01]  /*0e90*/  @P0 IADD3 R19, PT, PT, R17.reuse, 0x1, RZ ;  /* 0x0000000111130810 */ /* 0x040fe20007ffe0ff */
[----:B-1----:R-:W-:Y:S02]  /*0ea0*/  @P0 IMAD.WIDE.U32 R16, R17, 0x4, R8 ;  /* 0x0000000411100825 */ /* 0x002fe400078e0008 */
[----:B------:R-:W2:Y:S02]  /*0eb0*/  @P0 LDG.E R23, desc[UR6][R22.64] ;  /* 0x0000000616170981 */ /* 0x000ea4000c1e1900 */
[----:B------:R-:W-:Y:S02]  /*0ec0*/  @P0 IMAD.WIDE.U32 R20, R25, 0x4, R20 ;  /* 0x0000000419140825 */ /* 0x000fe400078e0014 */
[----:B------:R-:W2:Y:S02]  /*0ed0*/  @P0 LDG.E R17, desc[UR6][R16.64] ;  /* 0x0000000610110981 */ /* 0x000ea4000c1e1900 */
[----:B------:R-:W-:-:S02]  /*0ee0*/  @P0 IMAD.WIDE.U32 R8, R19, 0x4, R8 ;  /* 0x0000000413080825 */ /* 0x000fc400078e0008 */
[----:B------:R-:W2:Y:S02]  /*0ef0*/  @P0 LDG.E R20, desc[UR6][R20.64] ;  /* 0x0000000614140981 */ /* 0x000ea4000c1e1900 */
[----:B------:R-:W-:Y:S02]  /*0f00*/  @P1 IMAD R7, R0, R7, R12 ;  /* 0x0000000700071224 */ /* 0x000fe400078e020c */
[----:B---3--:R-:W-:Y:S01]  /*0f10*/  @P1 IMAD R13, R12, R13, R5 ;  /* 0x0000000d0c0d1224 */ /* 0x008fe200078e0205 */
[----:B------:R-:W3:Y:S01]  /*0f20*/  @P0 LDG.E R8, desc[UR6][R8.64] ;  /* 0x0000000608080981 */ /* 0x000ee2000c1e1900 */
[----:B----4-:R-:W-:-:S04]  /*0f30*/  @P1 IMAD.WIDE.U32 R10, R7, 0x4, R10 ;  /* 0x00000004070a1825 */ /* 0x010fc800078e000a */
[----:B-----5:R-:W-:Y:S02]  /*0f40*/  @P1 IMAD.WIDE.U32 R14, R13, 0x4, R14 ;  /* 0x000000040d0e1825 */ /* 0x020fe400078e000e */
[----:B------:R-:W4:Y:S04]  /*0f50*/  @P1 LDG.E R11, desc[UR6][R10.64] ;  /* 0x000000060a0b1981 */ /* 0x000f28000c1e1900 */
[----:B------:R-:W4:Y:S01]  /*0f60*/  @P1 LDG.E R14, desc[UR6][R14.64] ;  /* 0x000000060e0e1981 */ /* 0x000f22000c1e1900 */
[----:B--2---:R-:W-:-:S04]  /*0f70*/  @P0 FFMA R23, R17, R23, R18 ;  /* 0x0000001711170223 */ /* 0x004fc80000000012 */
[----:B---3--:R-:W-:-:S04]  /*0f80*/  @P0 FFMA R18, R8, R20, R23 ;  /* 0x0000001408120223 */ /* 0x008fc80000000017 */
[----:B----4-:R-:W-:-:S07]  /*0f90*/  @P1 FFMA R18, R11, R14, R18 ;  /* 0x0000000e0b121223 */ /* 0x010fce0000000012 */
.L_x_7:
[----:B------:R-:W0:Y:S01]  /*0fa0*/  LDCU UR4, c[0x0][0x3a0] ;  /* 0x00007400ff0477ac */ /* 0x000e220008000800 */
[----:B------:R-:W1:Y:S01]  /*0fb0*/  LDC.64 R8, c[0x0][0x390] ;  /* 0x0000e400ff087b82 */ /* 0x000e620000000a00 */
[C---:B0-----:R-:W-:Y:S01]  /*0fc0*/  IMAD R7, R5.reuse, UR4, R0 ;  /* 0x0000000405077c24 */ /* 0x041fe2000f8e0200 */
[----:B------:R-:W0:Y:S01]  /*0fd0*/  LDCU UR4, c[0x0][0x398] ;  /* 0x00007300ff0477ac */ /* 0x000e220008000800 */
[----:B------:R-:W-:Y:S02]  /*0fe0*/  IADD3 R5, PT, PT, R5, 0x1, RZ ;  /* 0x0000000105057810 */ /* 0x000fe40007ffe0ff */
[----:B-1----:R-:W-:-:S05]  /*0ff0*/  IMAD.WIDE.U32 R8, R7, 0x4, R8 ;  /* 0x0000000407087825 */ /* 0x002fca00078e0008 */
[----:B------:R1:W-:Y:S01]  /*1000*/  STG.E desc[UR6][R8.64], R18 ;  /* 0x0000001208007986 */ /* 0x0003e2000c101906 */
[----:B0-----:R-:W-:-:S13]  /*1010*/  ISETP.NE.AND P0, PT, R5, UR4, PT ;  /* 0x0000000405007c0c */ /* 0x001fda000bf05270 */
[----:B-1----:R-:W-:Y:S05]  /*1020*/  @P0 BRA `(.L_x_9) ;  /* 0xfffffff4008c0947 */ /* 0x002fea000383ffff */
[----:B------:R-:W-:Y:S05]  /*1030*/  EXIT ;  /* 0x000000000000794d */ /* 0x000fea0003800000 */
.L_x_10:
[----:B------:R-:W-:-:S00]  /*1040*/  BRA `(.L_x_10) ;  /* 0xfffffffc00fc7947 */ /* 0x000fc0000383ffff */
[----:B------:R-:W-:-:S00]  /*1050*/  NOP ;  /* 0x0000000000007918 */ /* 0x000fc00000000000 */
        /* <DEDUP_REMOVED lines=10> */
.L_x_27:


//--------------------- .text._Z27matrixMulKernel_1thread1rowPfS_S_jjj --------------------------
	.section	.text._Z27matrixMulKernel_1thread1rowPfS_S_jjj,"ax",@progbits
	.align	128
        .global         _Z27matrixMulKernel_1thread1rowPfS_S_jjj
        .type           _Z27matrixMulKernel_1thread1rowPfS_S_jjj,@function
        .size           _Z27matrixMulKernel_1thread1rowPfS_S_jjj,(.L_x_28 - _Z27matrixMulKernel_1thread1rowPfS_S_jjj)
        .other          _Z27matrixMulKernel_1thread1rowPfS_S_jjj,@"STO_CUDA_ENTRY STV_DEFAULT"
_Z27matrixMulKernel_1thread1rowPfS_S_jjj:
.text._Z27matrixMulKernel_1thread1rowPfS_S_jjj:
[----:B------:R-:W-:Y:S01]  /*0000*/  LDC R1, c[0x0][0x37c] ;  /* 0x0000df00ff017b82 */ /* 0x000fe20000000800 */
[----:B------:R-:W0:Y:S07]  /*0010*/  S2R R5, SR_TID.X ;  /* 0x0000000000057919 */ /* 0x000e2e0000002100 */
[----:B------:R-:W0:Y:S01]  /*0020*/  S2UR UR4, SR_CTAID.X ;  /* 0x00000000000479c3 */ /* 0x000e220000002500 */
[----:B------:R-:W1:Y:S07]  /*0030*/  LDCU UR5, c[0x0][0x398] ;  /* 0x00007300ff0577ac */ /* 0x000e6e0008000800 */
[----:B------:R-:W0:Y:S08]  /*0040*/  LDC R0, c[0x0][0x360] ;  /* 0x0000d800ff007b82 */ /* 0x000e300000000800 */
[----:B------:R-:W2:Y:S01]  /*0050*/  LDC R3, c[0x0][0x3a0] ;  /* 0x0000e800ff037b82 */ /* 0x000ea20000000800 */
[----:B0-----:R-:W-:Y:S01]  /*0060*/  IMAD R0, R0, UR4, R5 ;  /* 0x0000000400007c24 */ /* 0x001fe2000f8e0205 */
[----:B--2---:R-:W-:-:S04]  /*0070*/  ISETP.NE.AND P0, PT, R3, RZ, PT ;  /* 0x000000ff0300720c */ /* 0x004fc80003f05270 */
[----:B-1----:R-:W-:-:S13]  /*0080*/  ISETP.GE.U32.OR P0, PT, R0, UR5, !P0 ;  /* 0x0000000500007c0c */ /* 0x002fda000c706470 */
        /* <DEDUP_REMOVED lines=13> */
[----:B------:R-:W-:-:S03]  /*0160*/  IMAD R7, R0, R3, 0x3 ;  /* 0x0000000300077424 */ /* 0x000fc600078e0203 */
[----:B------:R-:W-:-:S07]  /*0170*/  IADD3 R6, PT, PT, -R2, RZ, RZ ;  /* 0x000000ff02067210 */ /* 0x000fce0007ffe1ff */
.L_x_13:
[C---:B-1----:R-:W-:Y:S01]  /*0180*/  IADD3 R13, PT, PT, R7.reuse, -0x3, RZ ;  /* 0xfffffffd070d7810 */ /* 0x042fe20007ffe0ff */
[C-C-:B0-----:R-:W-:Y:S01]  /*0190*/  IMAD.WIDE.U32 R8, R7.reuse, 0x4, R4.reuse ;  /* 0x0000000407087825 */ /* 0x141fe200078e0004 */
[----:B------:R-:W-:Y:S02]  /*01a0*/  IADD3 R15, PT, PT, R7, -0x2, RZ ;  /* 0xfffffffe070f7810 */ /* 0x000fe40007ffe0ff */
[----:B------:R-:W-:Y:S01]  /*01b0*/  IADD3 R6, PT, PT, R6, 0x8, RZ ;  /* 0x0000000806067810 */ /* 0x000fe20007ffe0ff */
[--C-:B------:R-:W-:Y:S01]  /*01c0*/  IMAD.WIDE.U32 R12, R13, 0x4, R4.reuse ;  /* 0x000000040d0c7825 */ /* 0x100fe200078e0004 */
[C---:B------:R-:W-:Y:S02]  /*01d0*/  IADD3 R17, PT, PT, R7.reuse, -0x1, RZ ;  /* 0xffffffff07117810 */ /* 0x040fe40007ffe0ff */
[----:B------:R-:W-:Y:S01]  /*01e0*/  IADD3 R11, PT, PT, R7, 0x1, RZ ;  /* 0x00000001070b7810 */ /* 0x000fe20007ffe0ff */
[--C-:B------:R-:W-:Y:S01]  /*01f0*/  IMAD.WIDE.U32 R14, R15, 0x4, R4.reuse ;  /* 0x000000040f0e7825 */ /* 0x100fe200078e0004 */
[----:B------:R-:W-:Y:S01]  /*0200*/  IADD3 R19, PT, PT, R7, 0x2, RZ ;  /* 0x0000000207137810 */ /* 0x000fe20007ffe0ff */
[----:B------:R0:W-:Y:S01]  /*0210*/  STG.E desc[UR4][R12.64], RZ ;  /* 0x000000ff0c007986 */ /* 0x0001e2000c101904 */
[----:B------:R-:W-:Y:S01]  /*0220*/  ISETP.NE.AND P1, PT, R6, RZ, PT ;  /* 0x000000ff0600720c */ /* 0x000fe20003f25270 */
[--C-:B------:R-:W-:Y:S01]  /*0230*/  IMAD.WIDE.U32 R16, R17, 0x4, R4.reuse ;  /* 0x0000000411107825 */ /* 0x100fe200078e0004 */
[C---:B------:R-:W-:Y:S01]  /*0240*/  IADD3 R21, PT, PT, R7.reuse, 0x3, RZ ;  /* 0x0000000307157810 */ /* 0x040fe20007ffe0ff */
[----:B------:R1:W-:Y:S01]  /*0250*/  STG.E desc[UR4][R14.64], RZ ;  /* 0x000000ff0e007986 */ /* 0x0003e2000c101904 */
[----:B------:R-:W-:Y:S01]  /*0260*/  IADD3 R23, PT, PT, R7, 0x4, RZ ;  /* 0x0000000407177810 */ /* 0x000fe20007ffe0ff */
[--C-:B------:R-:W-:Y:S01]  /*0270*/  IMAD.WIDE.U32 R10, R11, 0x4, R4.reuse ;  /* 0x000000040b0a7825 */ /* 0x100fe200078e0004 */
[----:B------:R-:W-:Y:S01]  /*0280*/  IADD3 R7, PT, PT, R7, 0x8, RZ ;  /* 0x0000000807077810 */ /* 0x000fe20007ffe0ff */
[----:B------:R1:W-:Y:S02]  /*0290*/  STG.E desc[UR4][R16.64], RZ ;  /* 0x000000ff10007986 */ /* 0x0003e4000c101904 */
[----:B------:R-:W-:-:S02]  /*02a0*/  IMAD.WIDE.U32 R18, R19, 0x4, R4 ;  /* 0x0000000413127825 */ /* 0x000fc400078e0004 */
[----:B------:R1:W-:Y:S02]  /*02b0*/  STG.E desc[UR4][R8.64], RZ ;  /* 0x000000ff08007986 */ /* 0x0003e4000c101904 */
[--C-:B------:R-:W-:Y:S02]  /*02c0*/  IMAD.WIDE.U32 R20, R21, 0x4, R4.reuse ;  /* 0x0000000415147825 */ /* 0x100fe400078e0004 */
[----:B------:R1:W-:Y:S02]  /*02d0*/  STG.E desc[UR4][R10.64], RZ ;  /* 0x000000ff0a007986 */ /* 0x0003e4000c101904 */
[----:B0-----:R-:W-:Y:S02]  /*02e0*/  IMAD.WIDE.U32 R12, R23, 0x4, R4 ;  /* 0x00000004170c7825 */ /* 0x001fe400078e0004 */
[----:B------:R1:W-:Y:S04]  /*02f0*/  STG.E desc[UR4][R18.64], RZ ;  /* 0x000000ff12007986 */ /* 0x0003e8000c101904 */
[----:B------:R1:W-:Y:S04]  /*0300*/  STG.E desc[UR4][R20.64], RZ ;  /* 0x000000ff14007986 */ /* 0x0003e8000c101904 */
[----:B------:R1:W-:Y:S01]  /*0310*/  STG.E desc[UR4][R12.64], RZ ;  /* 0x000000ff0c007986 */ /* 0x0003e2000c101904 */
[----:B------:R-:W-:Y:S05]  /*0320*/  @P1 BRA `(.L_x_13) ;  /* 0xfffffffc00941947 */ /* 0x000fea000383ffff */
.L_x_12:
[----:B------:R-:W-:Y:S05]  /*0330*/  @!P0 EXIT ;  /* 0x000000000000894d */ /* 0x000fea0003800000 */
[----:B------:R-:W-:Y:S02]  /*0340*/  ISETP.GE.U32.AND P0, PT, R22, 0x4, PT ;  /* 0x000000041600780c */ /* 0x000fe40003f06070 */
[----:B-1----:R-:W-:-:S04]  /*0350*/  LOP3.LUT R12, R3, 0x3, RZ, 0xc0, !PT ;  /* 0x00000003030c7812 */ /* 0x002fc800078ec0ff */
[----:B------:R-:W-:-:S07]  /*0360*/  ISETP.NE.AND P1, PT, R12, RZ, PT ;  /* 0x000000ff0c00720c */ /* 0x000fce0003f25270 */
[----:B------:R-:W-:Y:S06]  /*0370*/  @!P0 BRA `(.L_x_14) ;  /* 0x0000000000388947 */ /* 0x000fec0003800000 */
[----:B------:R-:W0:Y:S01]  /*0380*/  LDC.64 R10, c[0x0][0x390] ;  /* 0x0000e400ff0a7b82 */ /* 0x000e220000000a00 */
[----:B------:R-:W-:Y:S01]  /*0390*/  IMAD R5, R0, R3, R2 ;  /* 0x0000000300057224 */ /* 0x000fe200078e0202 */
[----:B------:R-:W-:-:S04]  /*03a0*/  IADD3 R2, PT, PT, R2, 0x4, RZ ;  /* 0x0000000402027810 */ /* 0x000fc80007ffe0ff */
[C---:B------:R-:W-:Y:S02]  /*03b0*/  IADD3 R7, PT, PT, R5.reuse, 0x1, RZ ;  /* 0x0000000105077810 */ /* 0x040fe40007ffe0ff */
[C---:B------:R-:W-:Y:S02]  /*03c0*/  IADD3 R9, PT, PT, R5.reuse, 0x2, RZ ;  /* 0x0000000205097810 */ /* 0x040fe40007ffe0ff */
[C---:B------:R-:W-:Y:S01]  /*03d0*/  IADD3 R13, PT, PT, R5.reuse, 0x3, RZ ;  /* 0x00000003050d7810 */ /* 0x040fe20007ffe0ff */
        /* <DEDUP_REMOVED lines=8> */
.L_x_14:
[----:B------:R-:W-:Y:S05]  /*0460*/  @!P1 EXIT ;  /* 0x000000000000994d */ /* 0x000fea0003800000 */
[----:B------:R-:W-:Y:S02]  /*0470*/  ISETP.NE.AND P0, PT, R12, 0x1, PT ;  /* 0x000000010c00780c */ /* 0x000fe40003f05270 */
[----:B0-----:R-:W-:-:S04]  /*0480*/  LOP3.LUT R4, R3, 0x1, RZ, 0xc0, !PT ;  /* 0x0000000103047812 */ /* 0x001fc800078ec0ff */
[----:B------:R-:W-:-:S07]  /*0490*/  ISETP.NE.U32.AND P1, PT, R4, 0x1, PT ;  /* 0x000000010400780c */ /* 0x000fce0003f25070 */
[----:B------:R-:W-:Y:S06]  /*04a0*/  @!P0 BRA `(.L_x_15) ;  /* 0x0000000000208947 */ /* 0x000fec0003800000 */
[----:B------:R-:W0:Y:S01]  /*04b0*/  LDC.64 R4, c[0x0][0x390] ;  /* 0x0000e400ff047b82 */ /* 0x000e220000000a00 */
[----:B------:R-:W-:Y:S01]  /*04c0*/  IMAD R7, R0, R3, R2 ;  /* 0x0000000300077224 */ /* 0x000fe200078e0202 */
[----:B------:R-:W-:-:S04]  /*04d0*/  IADD3 R2, PT, PT, R2, 0x2, RZ ;  /* 0x0000000202027810 */ /* 0x000fc80007ffe0ff */
[C---:B------:R-:W-:Y:S01]  /*04e0*/  IADD3 R9, PT, PT, R7.reuse, 0x1, RZ ;  /* 0x0000000107097810 */ /* 0x040fe20007ffe0ff */
[----:B0-----:R-:W-:-:S04]  /*04f0*/  IMAD.WIDE.U32 R6, R7, 0x4, R4 ;  /* 0x0000000407067825 */ /* 0x001fc800078e0004 */
[----:B------:R-:W-:Y:S01]  /*0500*/  IMAD.WIDE.U32 R4, R9, 0x4, R4 ;  /* 0x0000000409047825 */ /* 0x000fe200078e0004 */
[----:B------:R0:W-:Y:S04]  /*0510*/  STG.E desc[UR4][R6.64], RZ ;  /* 0x000000ff06007986 */ /* 0x0001e8000c101904 */
[----:B------:R0:W-:Y:S02]  /*0520*/  STG.E desc[UR4][R4.64], RZ ;  /* 0x000000ff04007986 */ /* 0x0001e4000c101904 */
.L_x_15:
[----:B------:R-:W-:Y:S05]  /*0530*/  @P1 EXIT ;  /* 0x000000000000194d */ /* 0x000fea0003800000 */
[----:B0-----:R-:W0:Y:S01]  /*0540*/  LDC.64 R4, c[0x0][0x390] ;  /* 0x0000e400ff047b82 */ /* 0x001e220000000a00 */
[----:B------:R-:W-:-:S04]  /*0550*/  IMAD R3, R0, R3, R2 ;  /* 0x0000000300037224 */ /* 0x000fc800078e0202 */
[----:B0-----:R-:W-:-:S05]  /*0560*/  IMAD.WIDE.U32 R2, R3, 0x4, R4 ;  /* 0x0000000403027825 */ /* 0x001fca00078e0004 */
[----:B------:R-:W-:Y:S01]  /*0570*/  STG.E desc[UR4][R2.64], RZ ;  /* 0x000000ff02007986 */ /* 0x000fe2000c101904 */
[----:B------:R-:W-:Y:S05]  /*0580*/  EXIT ;  /* 0x000000000000794d */ /* 0x000fea0003800000 */
.L_x_11:
[C---:B------:R-:W-:Y:S02]  /*0590*/  LOP3.LUT R2, R4.reuse, 0xfffffff8, RZ, 0xc0, !PT ;  /* 0xfffffff804027812 */ /* 0x040fe400078ec0ff */
[C---:B------:R-:W-:Y:S02]  /*05a0*/  LOP3.LUT R3, R4.reuse, 0x7, RZ, 0xc0, !PT ;  /* 0x0000000704037812 */ /* 0x040fe400078ec0ff */
[----:B------:R-:W-:Y:S02]  /*05b0*/  LOP3.LUT R4, R4, 0x3, RZ, 0xc0, !PT ;  /* 0x0000000304047812 */ /* 0x000fe400078ec0ff */
[----:B------:R-:W-:Y:S02]  /*05c0*/  MOV R5, RZ ;  /* 0x000000ff00057202 */ /* 0x000fe40000000f00 */
[----:B------:R-:W-:-:S07]  /*05d0*/  IADD3 R6, PT, PT, -R2, RZ, RZ ;  /* 0x000000ff02067210 */ /* 0x000fce0007ffe1ff */
.L_x_20:
[----:B0-----:R-:W0:Y:S01]  /*05e0*/  LDC R7, c[0x0][0x39c] ;  /* 0x0000e700ff077b82 */ /* 0x001e220000000800 */
[----:B------:R-:W-:Y:S01]  /*05f0*/  HFMA2 R18, -RZ, RZ, 0, 0 ;  /* 0x00000000ff127431 */ /* 0x000fe200000001ff */
[----:B------:R-:W-:Y:S02]  /*0600*/  MOV R12, RZ ;  /* 0x000000ff000c7202 */ /* 0x000fe40000000f00 */
[----:B0-----:R-:W-:-:S13]  /*0610*/  ISETP.GE.U32.AND P0, PT, R7, 0x8, PT ;  /* 0x000000080700780c */ /* 0x001fda0003f06070 */
[----:B------:R-:W-:Y:S05]  /*0620*/  @!P0 BRA `(.L_x_16) ;  /* 0x0000000400288947 */ /* 0x000fea0003800000 */
[----:B------:R-:W0:Y:S01]  /*0630*/  LDC R10, c[0x0][0x3a0] ;  /* 0x0000e800ff0a7b82 */ /* 0x000e220000000800 */
[----:B------:R-:W-:Y:S01]  /*0640*/  IMAD R9, R0, R7, 0x3 ;  /* 0x0000000300097424 */ /* 0x000fe200078e0207 */
[----:B------:R-:W-:Y:S02]  /*0650*/  MOV R18, RZ ;  /* 0x000000ff00127202 */ /* 0x000fe40000000f00 */
[-C--:B------:R-:W-:Y:S02]  /*0660*/  MOV R11, R5.reuse ;  /* 0x00000005000b7202 */ /* 0x080fe40000000f00 */
        /* <DEDUP_REMOVED lines=8> */
.L_x_17:
[----:B------:R-:W0:Y:S01]  /*06f0*/  LDC.64 R14, c[0x0][0x380] ;  /* 0x0000e000ff0e7b82 */ /* 0x000e220000000a00 */
[----:B------:R-:W-:-:S07]  /*0700*/  VIADD R17, R9, 0xfffffffd ;  /* 0xfffffffd09117836 */ /* 0x000fce0000000000 */
        /* <DEDUP_REMOVED lines=37> */
[----:B------:R-:W-:Y:S01]  /*0960*/  IADD3 R24, PT, PT, R9, 0x4, RZ ;  /* 0x0000000409187810 */ /* 0x000fe20007ffe0ff */
[----:B------:R0:W2:Y:S04]  /*0970*/  LDG.E R22, desc[UR4][R16.64] ;  /* 0x0000000410167981 */ /* 0x0000a8000c1e1900 */
[----:B------:R-:W-:-:S04]  /*0980*/  IMAD.WIDE.U32 R14, R24, 0x4, R14 ;  /* 0x00000004180e7825 */ /* 0x000fc800078e000e */
[--C-:B0-----:R-:W-:Y:S02]  /*0990*/  IMAD.WIDE.U32 R16, R27, 0x4, R12.reuse ;  /* 0x000000041b107825 */ /* 0x101fe400078e000c */
[----:B------:R-:W3:Y:S02]  /*09a0*/  LDG.E R15, desc[UR4][R14.64] ;  /* 0x000000040e0f7981 */ /* 0x000ee4000c1e1900 */
[----:B------:R-:W-:Y:S02]  /*09b0*/  IMAD.WIDE.U32 R12, R29, 0x4, R12 ;  /* 0x000000041d0c7825 */ /* 0x000fe400078e000c */
[----:B------:R-:W2:Y:S04]  /*09c0*/  LDG.E R24, desc[UR4][R16.64] ;  /* 0x0000000410187981 */ /* 0x000ea8000c1e1900 */
[----:B------:R-:W3:Y:S01]  /*09d0*/  LDG.E R12, desc[UR4][R12.64] ;  /* 0x000000040c0c7981 */ /* 0x000ee2000c1e1900 */
[----:B------:R-:W-:-:S04]  /*09e0*/  IADD3 R20, PT, PT, R20, 0x8, RZ ;  /* 0x0000000814147810 */ /* 0x000fc80007ffe0ff */
[----:B------:R-:W-:Y:S01]  /*09f0*/  ISETP.NE.AND P0, PT, R20, RZ, PT ;  /* 0x000000ff1400720c */ /* 0x000fe20003f05270 */
[C---:B------:R-:W-:Y:S01]  /*0a00*/  IMAD R29, R10.reuse, 0x8, R29 ;  /* 0x000000080a1d7824 */ /* 0x040fe200078e021d */
[----:B------:R-:W-:Y:S02]  /*0a10*/  IADD3 R9, PT, PT, R9, 0x8, RZ ;  /* 0x0000000809097810 */ /* 0x000fe40007ffe0ff */
[C---:B------:R-:W-:Y:S02]  /*0a20*/  LEA R8, R10.reuse, R8, 0x3 ;  /* 0x000000080a087211 */ /* 0x040fe400078e18ff */
[C---:B------:R-:W-:Y:S02]  /*0a30*/  LEA R19, R10.reuse, R19, 0x3 ;  /* 0x000000130a137211 */ /* 0x040fe400078e18ff */
[C---:B------:R-:W-:Y:S02]  /*0a40*/  LEA R21, R10.reuse, R21, 0x3 ;  /* 0x000000150a157211 */ /* 0x040fe400078e18ff */
[----:B------:R-:W-:-:S02]  /*0a50*/  LEA R23, R10, R23, 0x3 ;  /* 0x000000170a177211 */ /* 0x000fc400078e18ff */
[C---:B------:R-:W-:Y:S02]  /*0a60*/  LEA R25, R10.reuse, R25, 0x3 ;  /* 0x000000190a197211 */ /* 0x040fe400078e18ff */
[C---:B------:R-:W-:Y:S02]  /*0a70*/  LEA R27, R10.reuse, R27, 0x3 ;  /* 0x0000001b0a1b7211 */ /* 0x040fe400078e18ff */
[----:B------:R-:W-:Y:S01]  /*0a80*/  LEA R11, R10, R11, 0x3 ;  /* 0x0000000b0a0b7211 */ /* 0x000fe200078e18ff */
[----:B--2---:R-:W-:-:S04]  /*0a90*/  FFMA R18, R22, R24, R18 ;  /* 0x0000001816127223 */ /* 0x004fc80000000012 */
[----:B---3--:R-:W-:Y:S01]  /*0aa0*/  FFMA R18, R15, R12, R18 ;  /* 0x0000000c0f127223 */ /* 0x008fe20000000012 */
[----:B------:R-:W-:Y:S06]  /*0ab0*/  @P0 BRA `(.L_x_17) ;  /* 0xfffffffc000c0947 */ /* 0x000fec000383ffff */
[----:B------:R-:W-:-:S07]  /*0ac0*/  MOV R12, R2 ;  /* 0x00000002000c7202 */ /* 0x000fce0000000f00 */
.L_x_16:
[----:B------:R-:W-:-:S13]  /*0ad0*/  ISETP.NE.AND P0, PT, R3, RZ, PT ;  /* 0x000000ff0300720c */ /* 0x000fda0003f05270 */
[----:B------:R-:W-:Y:S05]  /*0ae0*/  @!P0 BRA `(.L_x_18) ;  /* 0x00000004000c8947 */ /* 0x000fea0003800000 */
[----:B------:R-:W-:Y:S02]  /*0af0*/  IADD3 R8, PT, PT, R3, -0x1, RZ ;  /* 0xffffffff03087810 */ /* 0x000fe40007ffe0ff */
[----:B------:R-:W-:Y:S02]  /*0b00*/  ISETP.NE.AND P1, PT, R4, RZ, PT ;  /* 0x000000ff0400720c */ /* 0x000fe40003f25270 */
        /* <DEDUP_REMOVED lines=34> */
.L_x_19:
        /* <DEDUP_REMOVED lines=31> */
.L_x_18:
[----:B------:R-:W0:Y:S01]  /*0f20*/  LDCU UR6, c[0x0][0x3a0] ;  /* 0x00007400ff0677ac */ /* 0x000e220008000800 */
[----:B------:R-:W1:Y:S01]  /*0f30*/  LDC.64 R8, c[0x0][0x390] ;  /* 0x0000e400ff087b82 */ /* 0x000e620000000a00 */
[----:B0-----:R-:W-:Y:S01]  /*0f40*/  IMAD R7, R0, UR6, R5 ;  /* 0x0000000600077c24 */ /* 0x001fe2000f8e0205 */
[----:B------:R-:W-:-:S04]  /*0f50*/  IADD3 R5, PT, PT, R5, 0x1, RZ ;  /* 0x0000000105057810 */ /* 0x000fc80007ffe0ff */
[----:B------:R-:W-:Y:S01]  /*0f60*/  ISETP.NE.AND P0, PT, R5, UR6, PT ;  /* 0x0000000605007c0c */ /* 0x000fe2000bf05270 */
[----:B-1----:R-:W-:-:S05]  /*0f70*/  IMAD.WIDE.U32 R8, R7, 0x4, R8 ;  /* 0x0000000407087825 */ /* 0x002fca00078e0008 */
[----:B------:R0:W-:Y:S07]  /*0f80*/  STG.E desc[UR4][R8.64], R18 ;  /* 0x0000001208007986 */ /* 0x0001ee000c101904 */
[----:B------:R-:W-:Y:S05]  /*0f90*/  @P0 BRA `(.L_x_20) ;  /* 0xfffffff400900947 */ /* 0x000fea000383ffff */
[----:B------:R-:W-:Y:S05]  /*0fa0*/  EXIT ;  /* 0x000000000000794d */ /* 0x000fea0003800000 */
.L_x_21:
        /* <DEDUP_REMOVED lines=13> */
.L_x_28:


//--------------------- .text._Z31matrixMulKernel_1thread1elementPfS_S_jjj --------------------------
	.section	.text._Z31matrixMulKernel_1thread1elementPfS_S_jjj,"ax",@progbits
	.align	128
        .global         _Z31matrixMulKernel_1thread1elementPfS_S_jjj
        .type           _Z31matrixMulKernel_1thread1elementPfS_S_jjj,@function
        .size           _Z31matrixMulKernel_1thread1elementPfS_S_jjj,(.L_x_29 - _Z31matrixMulKernel_1thread1elementPfS_S_jjj)
        .other          _Z31matrixMulKernel_1thread1elementPfS_S_jjj,@"STO_CUDA_ENTRY STV_DEFAULT"
_Z31matrixMulKernel_1thread1elementPfS_S_jjj:
.text._Z31matrixMulKernel_1thread1elementPfS_S_jjj:
[----:B------:R-:W-:Y:S01]  /*0000*/  LDC R1, c[0x0][0x37c] ;  /* 0x0000df00ff017b82 */ /* 0x000fe20000000800 */
[----:B------:R-:W0:Y:S07]  /*0010*/  S2R R2, SR_TID.Y ;  /* 0x0000000000027919 */ /* 0x000e2e0000002200 */
[----:B------:R-:W1:Y:S01]  /*0020*/  S2UR UR4, SR_CTAID.X ;  /* 0x00000000000479c3 */ /* 0x000e620000002500 */
[----:B------:R-:W2:Y:S01]  /*0030*/  LDCU UR7, c[0x0][0x398] ;  /* 0x00007300ff0777ac */ /* 0x000ea20008000800 */
[----:B------:R-:W3:Y:S06]  /*0040*/  S2R R7, SR_TID.X ;  /* 0x0000000000077919 */ /* 0x000eec0000002100 */
[----:B------:R-:W0:Y:S08]  /*0050*/  S2UR UR6, SR_CTAID.Y ;  /* 0x00000000000679c3 */ /* 0x000e300000002600 */
[----:B------:R-:W0:Y:S01]  /*0060*/  LDC R3, c[0x0][0x364] ;  /* 0x0000d900ff037b82 */ /* 0x000e220000000800 */
[----:B------:R-:W1:Y:S07]  /*0070*/  LDCU UR5, c[0x0][0x360] ;  /* 0x00006c00ff0577ac */ /* 0x000e6e0008000800 */
[----:B------:R-:W4:Y:S01]  /*0080*/  LDC R0, c[0x0][0x3a0] ;  /* 0x0000e800ff007b82 */ /* 0x000f220000000800 */
[----:B-1----:R-:W-:Y:S01]  /*0090*/  UIMAD UR4, UR4, UR5, URZ ;  /* 0x00000005040472a4 */ /* 0x002fe2000f8e02ff */
[----:B0-----:R-:W-:-:S05]  /*00a0*/  IMAD R3, R3, UR6, R2 ;  /* 0x0000000603037c24 */ /* 0x001fca000f8e0202 */
[----:B---3--:R-:W-:Y:S02]  /*00b0*/  IADD3 R5, PT, PT, R7, UR4, RZ ;  /* 0x0000000407057c10 */ /* 0x008fe4000fffe0ff */
[----:B--2---:R-:W-:-:S04]  /*00c0*/  ISETP.GE.U32.AND P0, PT, R3, UR7, PT ;  /* 0x0000000703007c0c */ /* 0x004fc8000bf06070 */
[----:B----4-:R-:W-:-:S13]  /*00d0*/  ISETP.GE.U32.OR P0, PT, R5, R0, P0 ;  /* 0x000000000500720c */ /* 0x010fda0000706470 */
[----:B------:R-:W-:Y:S05]  /*00e0*/  @P0 EXIT ;  /* 0x000000000000094d */ /* 0x000fea0003800000 */
[----:B------:R-:W0:Y:S01]  /*00f0*/  LDC R2, c[0x0][0x39c] ;  /* 0x0000e700ff027b82 */ /* 0x000e220000000800 */
[----:B------:R-:W1:Y:S01]  /*0100*/  LDCU.64 UR6, c[0x0][0x358] ;  /* 0x00006b00ff0677ac */ /* 0x000e620008000a00 */
[----:B------:R-:W-:Y:S01]  /*0110*/  HFMA2 R12, -RZ, RZ, 0, 0 ;  /* 0x00000000ff0c7431 */ /* 0x000fe200000001ff */
[----:B0-----:R-:W-:-:S13]  /*0120*/  ISETP.NE.AND P0, PT, R2, RZ, PT ;  /* 0x000000ff0200720c */ /* 0x001fda0003f05270 */
[----:B-1----:R-:W-:Y:S05]  /*0130*/  @!P0 BRA `(.L_x_22) ;  /* 0x0000000800448947 */ /* 0x002fea0003800000 */
[C---:B------:R-:W-:Y:S02]  /*0140*/  ISETP.GE.U32.AND P1, PT, R2.reuse, 0x8, PT ;  /* 0x000000080200780c */ /* 0x040fe40003f26070 */
[----:B------:R-:W-:Y:S02]  /*0150*/  LOP3.LUT R4, R2, 0x7, RZ, 0xc0, !PT ;  /* 0x0000000702047812 */ /* 0x000fe400078ec0ff */
[----:B------:R-:W-:Y:S02]  /*0160*/  MOV R12, RZ ;  /* 0x000000ff000c7202 */ /* 0x000fe40000000f00 */
[----:B------:R-:W-:Y:S02]  /*0170*/  ISETP.NE.AND P0, PT, R4, RZ, PT ;  /* 0x000000ff0400720c */ /* 0x000fe40003f05270 */
[----:B------:R-:W-:-:S05]  /*0180*/  MOV R6, RZ ;  /* 0x000000ff00067202 */ /* 0x000fca0000000f00 */
[----:B------:R-:W-:Y:S06]  /*0190*/  @!P1 BRA `(.L_x_23) ;  /* 0x0000000400249947 */ /* 0x000fec0003800000 */
        /* <DEDUP_REMOVED lines=8> */
[----:B------:R-:W-:Y:S01]  /*0220*/  MOV R12, RZ ;  /* 0x000000ff000c7202 */ /* 0x000fe20000000f00 */
[----:B------:R-:W-:Y:S01]  /*0230*/  IMAD R8, R3, R2, 0x3 ;  /* 0x0000000303087424 */ /* 0x000fe200078e0202 */
[----:B------:R-:W-:-:S02]  /*0240*/  MOV R29, R5 ;  /* 0x00000005001d7202 */ /* 0x000fc40000000f00 */
[----:B------:R-:W-:-:S07]  /*0250*/  IADD3 R10, PT, PT, -R6, RZ, RZ ;  /* 0x000000ff060a7210 */ /* 0x000fce0007ffe1ff */
.L_x_24:
[----:B------:R-:W0:Y:S01]  /*0260*/  LDC.64 R20, c[0x0][0x380] ;  /* 0x0000e000ff147b82 */ /* 0x000e220000000a00 */
[----:B------:R-:W-:-:S07]  /*0270*/  IADD3 R23, PT, PT, R8, -0x3, RZ ;  /* 0xfffffffd08177810 */ /* 0x000fce0007ffe0ff */
[----:B------:R-:W1:Y:S01]  /*0280*/  LDC.64 R16, c[0x0][0x388] ;  /* 0x0000e200ff107b82 */ /* 0x000e620000000a00 */
[----:B0-----:R-:W-:-:S06]  /*0290*/  IMAD.WIDE.U32 R22, R23, 0x4, R20 ;  /* 0x0000000417167825 */ /* 0x001fcc00078e0014 */
[----:B------:R-:W2:Y:S01]  /*02a0*/  LDG.E R23, desc[UR6][R22.64] ;  /* 0x0000000616177981 */ /* 0x000ea2000c1e1900 */
[----:B-1----:R-:W-:-:S06]  /*02b0*/  IMAD.WIDE.U32 R18, R29, 0x4, R16 ;  /* 0x000000041d127825 */ /* 0x002fcc00078e0010 */
[----:B------:R-:W2:Y:S01]  /*02c0*/  LDG.E R18, desc[UR6][R18.64] ;  /* 0x0000000612127981 */ /* 0x000ea2000c1e1900 */
[C---:B------:R-:W-:Y:S02]  /*02d0*/  IADD3 R14, PT, PT, R8.reuse, -0x2, RZ ;  /* 0xfffffffe080e7810 */ /* 0x040fe40007ffe0ff */
[----:B------:R-:W-:Y:S01]  /*02e0*/  IADD3 R24, PT, PT, R8, -0x1, RZ ;  /* 0xffffffff08187810 */ /* 0x000fe20007ffe0ff */
[----:B--2---:R-:W-:Y:S02]  /*02f0*/  FFMA R12, R23, R18, R12 ;  /* 0x00000012170c7223 */ /* 0x004fe4000000000c */
[----:B------:R-:W-:-:S04]  /*0300*/  IMAD.WIDE.U32 R18, R14, 0x4, R20 ;  /* 0x000000040e127825 */ /* 0x000fc800078e0014 */
[----:B------:R-:W-:Y:S01]  /*0310*/  IMAD.WIDE.U32 R22, R7, 0x4, R16 ;  /* 0x0000000407167825 */ /* 0x000fe200078e0010 */
[----:B------:R0:W2:Y:S04]  /*0320*/  LDG.E R14, desc[UR6][R18.64] ;  /* 0x00000006120e7981 */ /* 0x0000a8000c1e1900 */
[----:B------:R1:W2:Y:S01]  /*0330*/  LDG.E R26, desc[UR6][R22.64] ;  /* 0x00000006161a7981 */ /* 0x0002a2000c1e1900 */
[----:B0-----:R-:W-:-:S04]  /*0340*/  IMAD.WIDE.U32 R18, R24, 0x4, R20 ;  /* 0x0000000418127825 */ /* 0x001fc800078e0014 */
[----:B-1----:R-:W-:Y:S01]  /*0350*/  IMAD.WIDE.U32 R22, R9, 0x4, R16 ;  /* 0x0000000409167825 */ /* 0x002fe200078e0010 */
[----:B------:R0:W3:Y:S04]  /*0360*/  LDG.E R24, desc[UR6][R18.64] ;  /* 0x0000000612187981 */ /* 0x0000e8000c1e1900 */
[----:B------:R1:W3:Y:S01]  /*0370*/  LDG.E R28, desc[UR6][R22.64] ;  /* 0x00000006161c7981 */ /* 0x0002e2000c1e1900 */
[----:B0-----:R-:W-:-:S04]  /*0380*/  IMAD.WIDE.U32 R18, R8, 0x4, R20 ;  /* 0x0000000408127825 */ /* 0x001fc800078e0014 */
[----:B-1----:R-:W-:-:S04]  /*0390*/  IMAD.WIDE.U32 R22, R11, 0x4, R16 ;  /* 0x000000040b167825 */ /* 0x002fc800078e0010 */
[----:B--2---:R-:W-:Y:S02]  /*03a0*/  FFMA R12, R14, R26, R12 ;  /* 0x0000001a0e0c7223 */ /* 0x004fe4000000000c */
[----:B------:R-:W2:Y:S04]  /*03b0*/  LDG.E R14, desc[UR6][R18.64] ;  /* 0x00000006120e7981 */ /* 0x000ea8000c1e1900 */
[----:B------:R0:W2:Y:S01]  /*03c0*/  LDG.E R26, desc[UR6][R22.64] ;  /* 0x00000006161a7981 */ /* 0x0000a2000c1e1900 */
[----:B---3--:R-:W-:Y:S01]  /*03d0*/  FFMA R12, R24, R28, R12 ;  /* 0x0000001c180c7223 */ /* 0x008fe2000000000c */
[----:B------:R-:W-:Y:S01]  /*03e0*/  IADD3 R24, PT, PT, R8, 0x1, RZ ;  /* 0x0000000108187810 */ /* 0x000fe20007ffe0ff */
[----:B0-----:R-:W-:-:S04]  /*03f0*/  IMAD.WIDE.U32 R22, R13, 0x4, R16 ;  /* 0x000000040d167825 */ /* 0x001fc800078e0010 */
[----:B------:R-:W-:Y:S01]  /*0400*/  IMAD.WIDE.U32 R18, R24, 0x4, R20 ;  /* 0x0000000418127825 */ /* 0x000fe200078e0014 */
[----:B------:R-:W3:Y:S04]  /*0410*/  LDG.E R28, desc[UR6][R22.64] ;  /* 0x00000006161c7981 */ /* 0x000ee8000c1e1900 */
[----:B------:R0:W3:Y:S01]  /*0420*/  LDG.E R24, desc[UR6][R18.64] ;  /* 0x0000000612187981 */ /* 0x0000e2000c1e1900 */
[----:B--2---:R-:W-:Y:S01]  /*0430*/  FFMA R12, R14, R26, R12 ;  /* 0x0000001a0e0c7223 */ /* 0x004fe2000000000c */
[C---:B------:R-:W-:Y:S02]  /*0440*/  IADD3 R26, PT, PT, R8.reuse, 0x3, RZ ;  /* 0x00000003081a7810 */ /* 0x040fe40007ffe0ff */
[----:B------:R-:W-:-:S03]  /*0450*/  IADD3 R14, PT, PT, R8, 0x2, RZ ;  /* 0x00000002080e7810 */ /* 0x000fc60007ffe0ff */
[----:B0-----:R-:W-:Y:S01]  /*0460*/  IMAD.WIDE.U32 R18, R26, 0x4, R20 ;  /* 0x000000041a127825 */ /* 0x001fe200078e0014 */
[----:B------:R-:W-:-:S03]  /*0470*/  IADD3 R26, PT, PT, R8, 0x4, RZ ;  /* 0x00000004081a7810 */ /* 0x000fc60007ffe0ff */
[--C-:B------:R-:W-:Y:S02]  /*0480*/  IMAD.WIDE.U32 R22, R14, 0x4, R20.reuse ;  /* 0x000000040e167825 */ /* 0x100fe400078e0014 */
[----:B------:R0:W2:Y:S02]  /*0490*/  LDG.E R14, desc[UR6][R18.64] ;  /* 0x00000006120e7981 */ /* 0x0000a4000c1e1900 */
[----:B------:R-:W-:-:S04]  /*04a0*/  IMAD.WIDE.U32 R20, R26, 0x4, R20 ;  /* 0x000000041a147825 */ /* 0x000fc800078e0014 */
[----:B---3--:R-:W-:Y:S02]  /*04b0*/  FFMA R12, R24, R28, R12 ;  /* 0x0000001c180c7223 */ /* 0x008fe4000000000c */
[----:B------:R-:W3:Y:S01]  /*04c0*/  LDG.E R21, desc[UR6][R20.64] ;  /* 0x0000000614157981 */ /* 0x000ee2000c1e1900 */
[----:B0-----:R-:W-:-:S03]  /*04d0*/  IMAD.WIDE.U32 R18, R15, 0x4, R16 ;  /* 0x000000040f127825 */ /* 0x001fc600078e0010 */
[----:B------:R0:W4:Y:S04]  /*04e0*/  LDG.E R24, desc[UR6][R22.64] ;  /* 0x0000000616187981 */ /* 0x000128000c1e1900 */
[----:B------:R-:W4:Y:S01]  /*04f0*/  LDG.E R26, desc[UR6][R18.64] ;  /* 0x00000006121a7981 */ /* 0x000f22000c1e1900 */
        /* <DEDUP_REMOVED lines=15> */
[----:B----4-:R-:W-:-:S04]  /*05f0*/  FFMA R12, R24, R26, R12 ;  /* 0x0000001a180c7223 */ /* 0x010fc8000000000c */
[----:B--2---:R-:W-:-:S04]  /*0600*/  FFMA R12, R14, R28, R12 ;  /* 0x0000001c0e0c7223 */ /* 0x004fc8000000000c */
[----:B---3--:R-:W-:Y:S01]  /*0610*/  FFMA R12, R21, R16, R12 ;  /* 0x00000010150c7223 */ /* 0x008fe2000000000c */
[----:B------:R-:W-:Y:S06]  /*0620*/  @P1 BRA `(.L_x_24) ;  /* 0xfffffffc000c1947 */ /* 0x000fec000383ffff */
.L_x_23:
[----:B------:R-:W-:Y:S05]  /*0630*/  @!P0 BRA `(.L_x_22) ;  /* 0x0000000400048947 */ /* 0x000fea0003800000 */
[----:B------:R-:W-:Y:S02]  /*0640*/  ISETP.GE.U32.AND P0, PT, R4, 0x4, PT ;  /* 0x000000040400780c */ /* 0x000fe40003f06070 */
[----:B------:R-:W-:-:S04]  /*0650*/  LOP3.LUT R13, R2, 0x3, RZ, 0xc0, !PT ;  /* 0x00000003020d7812 */ /* 0x000fc800078ec0ff */
[----:B------:R-:W-:-:S07]  /*0660*/  ISETP.NE.AND P1, PT, R13, RZ, PT ;  /* 0x000000ff0d00720c */ /* 0x000fce0003f25270 */
[----:B------:R-:W-:Y:S06]  /*0670*/  @!P0 BRA `(.L_x_25) ;  /* 0x00000000007c8947 */ /* 0x000fec0003800000 */
[----:B------:R-:W0:Y:S01]  /*0680*/  LDC.64 R8, c[0x0][0x388] ;  /* 0x0000e200ff087b82 */ /* 0x000e220000000a00 */
[----:B------:R-:W-:Y:S02]  /*0690*/  IMAD R15, R3, R2, R6 ;  /* 0x00000002030f7224 */ /* 0x000fe400078e0206 */
[----:B------:R-:W-:-:S03]  /*06a0*/  IMAD R17, R6, R0, R5 ;  /* 0x0000000006117224 */ /* 0x000fc600078e0205 */
[C---:B------:R-:W-:Y:S02]  /*06b0*/  IADD3 R23, PT, PT, R15.reuse, 0x1, RZ ;  /* 0x000000010f177810 */ /* 0x040fe40007ffe0ff */
[----:B------:R-:W1:Y:S01]  /*06c0*/  LDC.64 R10, c[0x0][0x380] ;  /* 0x0000e000ff0a7b82 */ /* 0x000e620000000a00 */
[C---:B------:R-:W-:Y:S02]  /*06d0*/  IADD3 R27, PT, PT, R15.reuse, 0x2, RZ ;  /* 0x000000020f1b7810 */ /* 0x040fe40007ffe0ff */
[----:B------:R-:W-:Y:S01]  /*06e0*/  IADD3 R4, PT, PT, R15, 0x3, RZ ;  /* 0x000000030f047810 */ /* 0x000fe20007ffe0ff */
[C---:B0-----:R-:W-:Y:S01]  /*06f0*/  IMAD.WIDE.U32 R20, R17.reuse, 0x4, R8 ;  /* 0x0000000411147825 */ /* 0x041fe200078e0008 */
[----:B------:R-:W-:-:S04]  /*0700*/  IADD3 R17, PT, PT, R17, R0, RZ ;  /* 0x0000000011117210 */ /* 0x000fc80007ffe0ff */
[-C--:B------:R-:W-:Y:S01]  /*0710*/  IADD3 R29, PT, PT, R17, R0.reuse, RZ ;  /* 0x00000000111d7210 */ /* 0x080fe20007ffe0ff */
[--C-:B-1----:R-:W-:Y:S01]  /*0720*/  IMAD.WIDE.U32 R24, R15, 0x4, R10.reuse ;  /* 0x000000040f187825 */ /* 0x102fe200078e000a */
[----:B------:R-:W2:Y:S03]  /*0730*/  LDG.E R20, desc[UR6][R20.64] ;  /* 0x0000000614147981 */ /* 0x000ea6000c1e1900 */
[----:B------:R-:W-:Y:S01]  /*0740*/  IMAD.WIDE.U32 R22, R23, 0x4, R10 ;  /* 0x0000000417167825 */ /* 0x000fe200078e000a */
[----:B------:R-:W2:Y:S03]  /*0750*/  LDG.E R7, desc[UR6][R24.64] ;  /* 0x0000000618077981 */ /* 0x000ea6000c1e1900 */
[----:B------:R-:W-:Y:S02]  /*0760*/  IMAD.WIDE.U32 R18, R17, 0x4, R8 ;  /* 0x0000000411127825 */ /* 0x000fe400078e0008 */
[----:B------:R-:W3:Y:S02]  /*0770*/  LDG.E R22, desc[UR6][R22.64] ;  /* 0x0000000616167981 */ /* 0x000ee4000c1e1900 */
[----:B------:R-:W-:Y:S01]  /*0780*/  IMAD.WIDE.U32 R14, R27, 0x4, R10 ;  /* 0x000000041b0e7825 */ /* 0x000fe200078e000a */
[C---:B------:R-:W-:Y:S01]  /*0790*/  IADD3 R27, PT, PT, R29.reuse, R0, RZ ;  /* 0x000000001d1b7210 */ /* 0x040fe20007ffe0ff */
[----:B------:R-:W3:Y:S02]  /*07a0*/  LDG.E R19, desc[UR6][R18.64] ;  /* 0x0000000612137981 */ /* 0x000ee4000c1e1900 */
[----:B------:R-:W-:-:S02]  /*07b0*/  IMAD.WIDE.U32 R16, R29, 0x4, R8 ;  /* 0x000000041d107825 */ /* 0x000fc400078e0008 */
[----:B------:R-:W4:Y:S02]  /*07c0*/  LDG.E R14, desc[UR6][R14.64] ;  /* 0x000000060e0e7981 */ /* 0x000f24000c1e1900 */
[----:B------:R-:W-:Y:S02]  /*07d0*/  IMAD.WIDE.U32 R10, R4, 0x4, R10 ;  /* 0x00000004040a7825 */ /* 0x000fe400078e000a */
[----:B------:R-:W4:Y:S02]  /*07e0*/  LDG.E R16, desc[UR6][R16.64] ;  /* 0x0000000610107981 */ /* 0x000f24000c1e1900 */
[----:B------:R-:W-:Y:S02]  /*07f0*/  IMAD.WIDE.U32 R8, R27, 0x4, R8 ;  /* 0x000000041b087825 */ /* 0x000fe400078e0008 */
[----:B------:R-:W5:Y:S04]  /*0800*/  LDG.E R10, desc[UR6][R10.64] ;  /* 0x000000060a0a7981 */ /* 0x000f68000c1e1900 */
[----:B------:R-:W5:Y:S01]  /*0810*/  LDG.E R8, desc[UR6][R8.64] ;  /* 0x0000000608087981 */ /* 0x000f62000c1e1900 */
[----:B------:R-:W-:Y:S01]  /*0820*/  IADD3 R6, PT, PT, R6, 0x4, RZ ;  /* 0x0000000406067810 */ /* 0x000fe20007ffe0ff */
[----:B--2---:R-:W-:-:S04]  /*0830*/  FFMA R7, R7, R20, R12 ;  /* 0x0000001407077223 */ /* 0x004fc8000000000c */
[----:B---3--:R-:W-:-:S04]  /*0840*/  FFMA R7, R22, R19, R7 ;  /* 0x0000001316077223 */ /* 0x008fc80000000007 */
[----:B----4-:R-:W-:-:S04]  /*0850*/  FFMA R7, R14, R16, R7 ;  /* 0x000000100e077223 */ /* 0x010fc80000000007 */
[----:B-----5:R-:W-:-:S07]  /*0860*/  FFMA R12, R10, R8, R7 ;  /* 0x000000080a0c7223 */ /* 0x020fce0000000007 */
.L_x_25:
[----:B------:R-:W-:Y:S05]  /*0870*/  @!P1 BRA `(.L_x_22) ;  /* 0x0000000000749947 */ /* 0x000fea0003800000 */
[----:B------:R-:W0:Y:S01]  /*0880*/  LDC.64 R8, c[0x0][0x388] ;  /* 0x0000e200ff087b82 */ /* 0x000e220000000a00 */
[----:B------:R-:W-:Y:S02]  /*0890*/  ISETP.NE.AND P0, PT, R13, 0x1, PT ;  /* 0x000000010d00780c */ /* 0x000fe40003f05270 */
[----:B------:R-:W-:-:S04]  /*08a0*/  LOP3.LUT R4, R2, 0x1, RZ, 0xc0, !PT ;  /* 0x0000000102047812 */ /* 0x000fc800078ec0ff */
[----:B------:R-:W-:Y:S01]  /*08b0*/  ISETP.NE.U32.AND P1, PT, R4, 0x1, PT ;  /* 0x000000010400780c */ /* 0x000fe20003f25070 */
[----:B------:R-:W1:Y:S06]  /*08c0*/  LDC.64 R18, c[0x0][0x380] ;  /* 0x0000e000ff127b82 */ /* 0x000e6c0000000a00 */
[----:B------:R-:W-:Y:S02]  /*08d0*/  @P0 IMAD R7, R3, R2, R6 ;  /* 0x0000000203070224 */ /* 0x000fe400078e0206 */
[----:B------:R-:W2:Y:S01]  /*08e0*/  LDC.64 R10, c[0x0][0x380] ;  /* 0x0000e000ff0a7b82 */ /* 0x000ea20000000a00 */
[C---:B------:R-:W-:Y:S01]  /*08f0*/  @P0 IMAD R17, R6.reuse, R0, R5 ;  /* 0x0000000006110224 */ /* 0x040fe200078e0205 */
[----:B------:R-:W-:-:S02]  /*0900*/  @P0 IADD3 R6, PT, PT, R6, 0x2, RZ ;  /* 0x0000000206060810 */ /* 0x000fc40007ffe0ff */
[----:B------:R-:W-:Y:S02]  /*0910*/  @P0 IADD3 R13, PT, PT, R7, 0x1, RZ ;  /* 0x00000001070d0810 */ /* 0x000fe40007ffe0ff */
[C---:B------:R-:W-:Y:S02]  /*0920*/  @P0 IADD3 R23, PT, PT, R17.reuse, R0, RZ ;  /* 0x0000000011170210 */ /* 0x040fe40007ffe0ff */
[----:B------:R-:W3:Y:S01]  /*0930*/  LDC.64 R14, c[0x0][0x388] ;  /* 0x0000e200ff0e7b82 */ /* 0x000ee20000000a00 */
[----:B0-----:R-:W-:-:S04]  /*0940*/  @P0 IMAD.WIDE.U32 R16, R17, 0x4, R8 ;  /* 0x0000000411100825 */ /* 0x001fc800078e0008 */
[----:B------:R-:W-:Y:S02]  /*0950*/  @P0 IMAD.WIDE.U32 R8, R23, 0x4, R8 ;  /* 0x0000000417080825 */ /* 0x000fe400078e0008 */
[----:B------:R-:W4:Y:S02]  /*0960*/  @P0 LDG.E R16, desc[UR6][R16.64] ;  /* 0x0000000610100981 */ /* 0x000f24000c1e1900 */
[--C-:B-1----:R-:W-:Y:S02]  /*0970*/  @P0 IMAD.WIDE.U32 R20, R7, 0x4, R18.reuse ;  /* 0x0000000407140825 */ /* 0x102fe400078e0012 */
[----:B------:R-:W5:Y:S02]  /*0980*/  @P0 LDG.E R8, desc[UR6][R8.64] ;  /* 0x0000000608080981 */ /* 0x000f64000c1e1900 */
[----:B------:R-:W-:Y:S02]  /*0990*/  @P0 IMAD.WIDE.U32 R18, R13, 0x4, R18 ;  /* 0x000000040d120825 */ /* 0x000fe400078e0012 */
[----:B------:R-:W4:Y:S02]  /*09a0*/  @P0 LDG.E R7, desc[UR6][R20.64] ;  /* 0x0000000614070981 */ /* 0x000f24000c1e1900 */
[----:B------:R-:W-:-:S02]  /*09b0*/  @!P1 IMAD R13, R3, R2, R6 ;  /* 0x00000002030d9224 */ /* 0x000fc400078e0206 */
[----:B------:R-:W-:Y:S01]  /*09c0*/  @!P1 IMAD R23, R6, R0, R5 ;  /* 0x0000000006179224 */ /* 0x000fe200078e0205 */
[----:B------:R-:W5:Y:S01]  /*09d0*/  @P0 LDG.E R18, desc[UR6][R18.64] ;  /* 0x0000000612120981 */ /* 0x000f62000c1e1900 */
[----:B--2---:R-:W-:-:S04]  /*09e0*/  @!P1 IMAD.WIDE.U32 R10, R13, 0x4, R10 ;  /* 0x000000040d0a9825 */ /* 0x004fc800078e000a */
[----:B---3--:R-:W-:Y:S02]  /*09f0*/  @!P1 IMAD.WIDE.U32 R14, R23, 0x4, R14 ;  /* 0x00000004170e9825 */ /* 0x008fe400078e000e */
[----:B------:R-:W2:Y:S04]  /*0a00*/  @!P1 LDG.E R11, desc[UR6][R10.64] ;  /* 0x000000060a0b9981 */ /* 0x000ea8000c1e1900 */
[----:B------:R-:W2:Y:S01]  /*0a10*/  @!P1 LDG.E R14, desc[UR6][R14.64] ;  /* 0x000000060e0e9981 */ /* 0x000ea2000c1e1900 */
[----:B----4-:R-:W-:-:S04]  /*0a20*/  @P0 FFMA R7, R7, R16, R12 ;  /* 0x0000001007070223 */ /* 0x010fc8000000000c */
[----:B-----5:R-:W-:-:S04]  /*0a30*/  @P0 FFMA R12, R18, R8, R7 ;  /* 0x00000008120c0223 */ /* 0x020fc80000000007 */
[----:B--2---:R-:W-:-:S07]  /*0a40*/  @!P1 FFMA R12, R11, R14, R12 ;  /* 0x0000000e0b0c9223 */ /* 0x004fce000000000c */
.L_x_22:
[----:B------:R-:W0:Y:S01]  /*0a50*/  LDC.64 R6, c[0x0][0x390] ;  /* 0x0000e400ff067b82 */ /* 0x000e220000000a00 */
[----:B------:R-:W-:-:S04]  /*0a60*/  IMAD R3, R3, R0, R5 ;  /* 0x0000000003037224 */ /* 0x000fc800078e0205 */
[----:B0-----:R-:W-:-:S05]  /*0a70*/  IMAD.WIDE.U32 R2, R3, 0x4, R6 ;  /* 0x0000000403027825 */ /* 0x001fca00078e0006 */
[----:B------:R-:W-:Y:S01]  /*0a80*/  STG.E desc[UR6][R2.64], R12 ;  /* 0x0000000c02007986 */ /* 0x000fe2000c101906 */
[----:B------:R-:W-:Y:S05]  /*0a90*/  EXIT ;  /* 0x000000000000794d */ /* 0x000fea0003800000 */
.L_x_26:
        /* <DEDUP_REMOVED lines=14> */
.L_x_29:


//--------------------- .nv.shared.reserved.0     --------------------------
	.section	.nv.shared.reserved.0,"aw",@nobits
	.weak		__nv_reservedSMEM_offset_0_alias
	.size		__nv_reservedSMEM_offset_0_alias, 0, 64
	.other		__nv_reservedSMEM_offset_0_alias,@"STO_CUDA_RESERVED_SHARED STV_DEFAULT"
__nv_reservedSMEM_offset_0_alias:
	.zero		0
	.zero		64


//--------------------- .nv.constant0._Z30matrixMulKernel_1thread1columnPfS_S_jjj --------------------------
	.section	.nv.constant0._Z30matrixMulKernel_1thread1columnPfS_S_jjj,"a",@progbits
	.sectionflags	@""
	.align	4
.nv.constant0._Z30matrixMulKernel_1thread1columnPfS_S_jjj:
	.zero		932


//--------------------- .nv.constant0._Z27matrixMulKernel_1thread1rowPfS_S_jjj --------------------------
	.section	.nv.constant0._Z27matrixMulKernel_1thread1rowPfS_S_jjj,"a",@progbits
	.sectionflags	@""
	.align	4
.nv.constant0._Z27matrixMulKernel_1thread1rowPfS_S_jjj:
	.zero		932


//--------------------- .nv.constant0._Z31matrixMulKernel_1thread1elementPfS_S_jjj --------------------------
	.section	.nv.constant0._Z31matrixMulKernel_1thread1elementPfS_S_jjj,"a",@progbits
	.sectionflags	@""
	.align	4
.nv.constant0._Z31matrixMulKernel_1thread1elementPfS_S_jjj:
	.zero		932


//--------------------- SYMBOLS --------------------------

	.type		.nv.reservedSmem.offset0,@object
	.size		.nv.reservedSmem.offset0,0x4
